//
// Generated by NVIDIA NVVM Compiler
//
// Compiler Build ID: CL-36424714
// Cuda compilation tools, release 13.0, V13.0.88
// Based on NVVM 20.0.0
//

.version 9.0
.target sm_100
.address_size 64

	// .globl	_Z23getValidKernalPositionsiiiPKiS0_Pii

.visible .entry _Z23getValidKernalPositionsiiiPKiS0_Pii(
	.param .u32 _Z23getValidKernalPositionsiiiPKiS0_Pii_param_0,
	.param .u32 _Z23getValidKernalPositionsiiiPKiS0_Pii_param_1,
	.param .u32 _Z23getValidKernalPositionsiiiPKiS0_Pii_param_2,
	.param .u64 .ptr .align 1 _Z23getValidKernalPositionsiiiPKiS0_Pii_param_3,
	.param .u64 .ptr .align 1 _Z23getValidKernalPositionsiiiPKiS0_Pii_param_4,
	.param .u64 .ptr .align 1 _Z23getValidKernalPositionsiiiPKiS0_Pii_param_5,
	.param .u32 _Z23getValidKernalPositionsiiiPKiS0_Pii_param_6
)
{
	.reg .pred 	%p<7>;
	.reg .b32 	%r<39>;
	.reg .b64 	%rd<11>;

	ld.param.u32 	%r11, [_Z23getValidKernalPositionsiiiPKiS0_Pii_param_0];
	ld.param.u32 	%r9, [_Z23getValidKernalPositionsiiiPKiS0_Pii_param_1];
	ld.param.u32 	%r12, [_Z23getValidKernalPositionsiiiPKiS0_Pii_param_2];
	ld.param.u64 	%rd3, [_Z23getValidKernalPositionsiiiPKiS0_Pii_param_4];
	ld.param.u64 	%rd2, [_Z23getValidKernalPositionsiiiPKiS0_Pii_param_5];
	ld.param.u32 	%r13, [_Z23getValidKernalPositionsiiiPKiS0_Pii_param_6];
	cvta.to.global.u64 	%rd1, %rd3;
	mov.u32 	%r14, %tid.x;
	add.s32 	%r15, %r13, %r14;
	mul.lo.s32 	%r16, %r9, %r9;
	mul.lo.s32 	%r17, %r16, %r11;
	mul.lo.s32 	%r1, %r12, %r12;
	div.s32 	%r18, %r15, %r1;
	add.s32 	%r2, %r18, %r17;
	add.s32 	%r19, %r17, %r16;
	mul.lo.s32 	%r20, %r18, %r1;
	sub.s32 	%r3, %r15, %r20;
	rem.s32 	%r21, %r3, %r12;
	sub.s32 	%r22, %r3, %r21;
	shr.u32 	%r23, %r12, 31;
	add.s32 	%r24, %r12, %r23;
	shr.s32 	%r25, %r24, 1;
	add.s32 	%r26, %r22, %r25;
	mul.wide.s32 	%rd4, %r26, 4;
	add.s64 	%rd5, %rd1, %rd4;
	ld.global.u32 	%r27, [%rd5];
	add.s32 	%r4, %r27, %r2;
	setp.gt.s32 	%p1, %r17, %r4;
	setp.le.s32 	%p2, %r19, %r4;
	mov.b32 	%r38, -1;
	or.pred  	%p3, %p1, %p2;
	@%p3 bra 	$L__BB0_4;
	setp.lt.s32 	%p4, %r4, %r9;
	mov.b32 	%r37, 0;
	@%p4 bra 	$L__BB0_3;
	sub.s32 	%r29, %r4, %r9;
	rem.s32 	%r30, %r29, %r9;
	sub.s32 	%r37, %r4, %r30;
$L__BB0_3:
	add.s32 	%r31, %r37, %r9;
	mul.wide.s32 	%rd6, %r3, 4;
	add.s64 	%rd7, %rd1, %rd6;
	ld.global.u32 	%r32, [%rd7];
	add.s32 	%r34, %r32, %r2;
	setp.le.s32 	%p5, %r37, %r34;
	setp.gt.s32 	%p6, %r31, %r34;
	selp.b32 	%r35, %r34, -1, %p6;
	selp.b32 	%r38, %r35, -1, %p5;
$L__BB0_4:
	mad.lo.s32 	%r36, %r2, %r1, %r3;
	cvta.to.global.u64 	%rd8, %rd2;
	mul.wide.s32 	%rd9, %r36, 4;
	add.s64 	%rd10, %rd8, %rd9;
	st.global.u32 	[%rd10], %r38;
	ret;

}
	// .globl	_Z29RecurrentKernel_splitThreadediPKdS0_iiiiiPKiPiPdS4_
.visible .entry _Z29RecurrentKernel_splitThreadediPKdS0_iiiiiPKiPiPdS4_(
	.param .u32 _Z29RecurrentKernel_splitThreadediPKdS0_iiiiiPKiPiPdS4__param_0,
	.param .u64 .ptr .align 1 _Z29RecurrentKernel_splitThreadediPKdS0_iiiiiPKiPiPdS4__param_1,
	.param .u64 .ptr .align 1 _Z29RecurrentKernel_splitThreadediPKdS0_iiiiiPKiPiPdS4__param_2,
	.param .u32 _Z29RecurrentKernel_splitThreadediPKdS0_iiiiiPKiPiPdS4__param_3,
	.param .u32 _Z29RecurrentKernel_splitThreadediPKdS0_iiiiiPKiPiPdS4__param_4,
	.param .u32 _Z29RecurrentKernel_splitThreadediPKdS0_iiiiiPKiPiPdS4__param_5,
	.param .u32 _Z29RecurrentKernel_splitThreadediPKdS0_iiiiiPKiPiPdS4__param_6,
	.param .u32 _Z29RecurrentKernel_splitThreadediPKdS0_iiiiiPKiPiPdS4__param_7,
	.param .u64 .ptr .align 1 _Z29RecurrentKernel_splitThreadediPKdS0_iiiiiPKiPiPdS4__param_8,
	.param .u64 .ptr .align 1 _Z29RecurrentKernel_splitThreadediPKdS0_iiiiiPKiPiPdS4__param_9,
	.param .u64 .ptr .align 1 _Z29RecurrentKernel_splitThreadediPKdS0_iiiiiPKiPiPdS4__param_10,
	.param .u64 .ptr .align 1 _Z29RecurrentKernel_splitThreadediPKdS0_iiiiiPKiPiPdS4__param_11
)
{
	.reg .pred 	%p<22>;
	.reg .b32 	%r<59>;
	.reg .b64 	%rd<73>;
	.reg .b64 	%fd<71>;

	ld.param.u32 	%r33, [_Z29RecurrentKernel_splitThreadediPKdS0_iiiiiPKiPiPdS4__param_0];
	ld.param.u64 	%rd10, [_Z29RecurrentKernel_splitThreadediPKdS0_iiiiiPKiPiPdS4__param_2];
	ld.param.u32 	%r34, [_Z29RecurrentKernel_splitThreadediPKdS0_iiiiiPKiPiPdS4__param_3];
	ld.param.u32 	%r35, [_Z29RecurrentKernel_splitThreadediPKdS0_iiiiiPKiPiPdS4__param_5];
	ld.param.u64 	%rd11, [_Z29RecurrentKernel_splitThreadediPKdS0_iiiiiPKiPiPdS4__param_9];
	ld.param.u64 	%rd12, [_Z29RecurrentKernel_splitThreadediPKdS0_iiiiiPKiPiPdS4__param_10];
	ld.param.u64 	%rd13, [_Z29RecurrentKernel_splitThreadediPKdS0_iiiiiPKiPiPdS4__param_11];
	cvta.to.global.u64 	%rd1, %rd10;
	cvta.to.global.u64 	%rd2, %rd11;
	cvta.to.global.u64 	%rd3, %rd13;
	cvta.to.global.u64 	%rd14, %rd12;
	mov.u32 	%r37, %tid.x;
	mad.lo.s32 	%r1, %r35, %r33, %r37;
	setp.gt.s32 	%p1, %r34, 0;
	mul.wide.s32 	%rd15, %r1, 8;
	add.s64 	%rd4, %rd14, %rd15;
	@%p1 bra 	$L__BB1_2;
	ld.global.f64 	%fd70, [%rd4];
	bra.uni 	$L__BB1_38;
$L__BB1_2:
	ld.param.u32 	%r51, [_Z29RecurrentKernel_splitThreadediPKdS0_iiiiiPKiPiPdS4__param_7];
	ld.param.u32 	%r48, [_Z29RecurrentKernel_splitThreadediPKdS0_iiiiiPKiPiPdS4__param_0];
	mul.lo.s32 	%r2, %r51, %r51;
	mul.lo.s32 	%r3, %r2, %r1;
	mul.lo.s32 	%r4, %r2, %r48;
	max.u32 	%r39, %r2, 1;
	and.b32  	%r5, %r39, 5;
	and.b32  	%r6, %r39, -8;
	and.b32  	%r7, %r39, 1;
	neg.s32 	%r8, %r6;
	mov.b32 	%r53, 0;
	cvt.s64.s32 	%rd44, %r4;
	mul.wide.s32 	%rd16, %r4, 8;
	add.s64 	%rd17, %rd16, %rd1;
	add.s64 	%rd5, %rd17, 32;
$L__BB1_3:
	ld.param.u32 	%r52, [_Z29RecurrentKernel_splitThreadediPKdS0_iiiiiPKiPiPdS4__param_7];
	setp.eq.s32 	%p2, %r52, 0;
	bar.sync 	0;
	@%p2 bra 	$L__BB1_37;
	setp.lt.u32 	%p3, %r2, 8;
	mov.b32 	%r58, 0;
	@%p3 bra 	$L__BB1_23;
	mov.u64 	%rd72, %rd5;
	mov.u32 	%r54, %r8;
	mov.u32 	%r55, %r4;
	mov.u32 	%r56, %r3;
$L__BB1_6:
	.pragma "nounroll";
	mul.wide.s32 	%rd18, %r56, 4;
	add.s64 	%rd19, %rd2, %rd18;
	add.s64 	%rd7, %rd19, 16;
	ld.global.u32 	%r13, [%rd19];
	setp.lt.s32 	%p4, %r13, 0;
	@%p4 bra 	$L__BB1_8;
	mul.wide.s32 	%rd20, %r55, 8;
	add.s64 	%rd21, %rd1, %rd20;
	ld.global.f64 	%fd4, [%rd21];
	div.rn.f64 	%fd5, %fd4, 0d4059000000000000;
	ld.global.f64 	%fd6, [%rd4];
	mul.f64 	%fd7, %fd6, %fd5;
	mul.wide.u32 	%rd22, %r13, 8;
	add.s64 	%rd23, %rd3, %rd22;
	atom.global.add.f64 	%fd8, [%rd23], %fd7;
$L__BB1_8:
	ld.global.u32 	%r14, [%rd7+-12];
	setp.lt.s32 	%p5, %r14, 0;
	@%p5 bra 	$L__BB1_10;
	ld.global.f64 	%fd9, [%rd72+-24];
	div.rn.f64 	%fd10, %fd9, 0d4059000000000000;
	ld.global.f64 	%fd11, [%rd4];
	mul.f64 	%fd12, %fd11, %fd10;
	mul.wide.u32 	%rd24, %r14, 8;
	add.s64 	%rd25, %rd3, %rd24;
	atom.global.add.f64 	%fd13, [%rd25], %fd12;
$L__BB1_10:
	ld.global.u32 	%r15, [%rd7+-8];
	setp.lt.s32 	%p6, %r15, 0;
	@%p6 bra 	$L__BB1_12;
	ld.global.f64 	%fd14, [%rd72+-16];
	div.rn.f64 	%fd15, %fd14, 0d4059000000000000;
	ld.global.f64 	%fd16, [%rd4];
	mul.f64 	%fd17, %fd16, %fd15;
	mul.wide.u32 	%rd26, %r15, 8;
	add.s64 	%rd27, %rd3, %rd26;
	atom.global.add.f64 	%fd18, [%rd27], %fd17;
$L__BB1_12:
	ld.global.u32 	%r16, [%rd7+-4];
	setp.lt.s32 	%p7, %r16, 0;
	@%p7 bra 	$L__BB1_14;
	ld.global.f64 	%fd19, [%rd72+-8];
	div.rn.f64 	%fd20, %fd19, 0d4059000000000000;
	ld.global.f64 	%fd21, [%rd4];
	mul.f64 	%fd22, %fd21, %fd20;
	mul.wide.u32 	%rd28, %r16, 8;
	add.s64 	%rd29, %rd3, %rd28;
	atom.global.add.f64 	%fd23, [%rd29], %fd22;
$L__BB1_14:
	ld.global.u32 	%r17, [%rd7];
	setp.lt.s32 	%p8, %r17, 0;
	@%p8 bra 	$L__BB1_16;
	ld.global.f64 	%fd24, [%rd72];
	div.rn.f64 	%fd25, %fd24, 0d4059000000000000;
	ld.global.f64 	%fd26, [%rd4];
	mul.f64 	%fd27, %fd26, %fd25;
	mul.wide.u32 	%rd30, %r17, 8;
	add.s64 	%rd31, %rd3, %rd30;
	atom.global.add.f64 	%fd28, [%rd31], %fd27;
$L__BB1_16:
	ld.global.u32 	%r18, [%rd7+4];
	setp.lt.s32 	%p9, %r18, 0;
	@%p9 bra 	$L__BB1_18;
	ld.global.f64 	%fd29, [%rd72+8];
	div.rn.f64 	%fd30, %fd29, 0d4059000000000000;
	ld.global.f64 	%fd31, [%rd4];
	mul.f64 	%fd32, %fd31, %fd30;
	mul.wide.u32 	%rd32, %r18, 8;
	add.s64 	%rd33, %rd3, %rd32;
	atom.global.add.f64 	%fd33, [%rd33], %fd32;
$L__BB1_18:
	ld.global.u32 	%r19, [%rd7+8];
	setp.lt.s32 	%p10, %r19, 0;
	@%p10 bra 	$L__BB1_20;
	ld.global.f64 	%fd34, [%rd72+16];
	div.rn.f64 	%fd35, %fd34, 0d4059000000000000;
	ld.global.f64 	%fd36, [%rd4];
	mul.f64 	%fd37, %fd36, %fd35;
	mul.wide.u32 	%rd34, %r19, 8;
	add.s64 	%rd35, %rd3, %rd34;
	atom.global.add.f64 	%fd38, [%rd35], %fd37;
$L__BB1_20:
	ld.global.u32 	%r20, [%rd7+12];
	setp.lt.s32 	%p11, %r20, 0;
	@%p11 bra 	$L__BB1_22;
	ld.global.f64 	%fd39, [%rd72+24];
	div.rn.f64 	%fd40, %fd39, 0d4059000000000000;
	ld.global.f64 	%fd41, [%rd4];
	mul.f64 	%fd42, %fd41, %fd40;
	mul.wide.u32 	%rd36, %r20, 8;
	add.s64 	%rd37, %rd3, %rd36;
	atom.global.add.f64 	%fd43, [%rd37], %fd42;
$L__BB1_22:
	add.s32 	%r56, %r56, 8;
	add.s32 	%r55, %r55, 8;
	add.s32 	%r54, %r54, 8;
	add.s64 	%rd72, %rd72, 64;
	setp.ne.s32 	%p12, %r54, 0;
	mov.u32 	%r58, %r6;
	@%p12 bra 	$L__BB1_6;
$L__BB1_23:
	setp.eq.s32 	%p13, %r5, 0;
	@%p13 bra 	$L__BB1_37;
	add.s32 	%r41, %r5, -1;
	setp.lt.u32 	%p14, %r41, 3;
	@%p14 bra 	$L__BB1_34;
	add.s32 	%r42, %r58, %r3;
	mul.wide.s32 	%rd38, %r42, 4;
	add.s64 	%rd9, %rd2, %rd38;
	ld.global.u32 	%r25, [%rd9];
	setp.lt.s32 	%p15, %r25, 0;
	@%p15 bra 	$L__BB1_27;
	add.s32 	%r43, %r58, %r4;
	mul.wide.s32 	%rd39, %r43, 8;
	add.s64 	%rd40, %rd1, %rd39;
	ld.global.f64 	%fd44, [%rd40];
	div.rn.f64 	%fd45, %fd44, 0d4059000000000000;
	ld.global.f64 	%fd46, [%rd4];
	mul.f64 	%fd47, %fd46, %fd45;
	mul.wide.u32 	%rd41, %r25, 8;
	add.s64 	%rd42, %rd3, %rd41;
	atom.global.add.f64 	%fd48, [%rd42], %fd47;
$L__BB1_27:
	ld.global.u32 	%r26, [%rd9+4];
	setp.lt.s32 	%p16, %r26, 0;
	@%p16 bra 	$L__BB1_29;
	cvt.s64.s32 	%rd43, %r58;
	add.s64 	%rd45, %rd43, %rd44;
	shl.b64 	%rd46, %rd45, 3;
	add.s64 	%rd47, %rd1, %rd46;
	ld.global.f64 	%fd49, [%rd47+8];
	div.rn.f64 	%fd50, %fd49, 0d4059000000000000;
	ld.global.f64 	%fd51, [%rd4];
	mul.f64 	%fd52, %fd51, %fd50;
	mul.wide.u32 	%rd48, %r26, 8;
	add.s64 	%rd49, %rd3, %rd48;
	atom.global.add.f64 	%fd53, [%rd49], %fd52;
$L__BB1_29:
	ld.global.u32 	%r27, [%rd9+8];
	setp.lt.s32 	%p17, %r27, 0;
	@%p17 bra 	$L__BB1_31;
	cvt.s64.s32 	%rd50, %r58;
	cvt.s64.s32 	%rd51, %r4;
	add.s64 	%rd52, %rd50, %rd51;
	shl.b64 	%rd53, %rd52, 3;
	add.s64 	%rd54, %rd1, %rd53;
	ld.global.f64 	%fd54, [%rd54+16];
	div.rn.f64 	%fd55, %fd54, 0d4059000000000000;
	ld.global.f64 	%fd56, [%rd4];
	mul.f64 	%fd57, %fd56, %fd55;
	mul.wide.u32 	%rd55, %r27, 8;
	add.s64 	%rd56, %rd3, %rd55;
	atom.global.add.f64 	%fd58, [%rd56], %fd57;
$L__BB1_31:
	ld.global.u32 	%r28, [%rd9+12];
	setp.lt.s32 	%p18, %r28, 0;
	@%p18 bra 	$L__BB1_33;
	cvt.s64.s32 	%rd57, %r58;
	cvt.s64.s32 	%rd58, %r4;
	add.s64 	%rd59, %rd57, %rd58;
	shl.b64 	%rd60, %rd59, 3;
	add.s64 	%rd61, %rd1, %rd60;
	ld.global.f64 	%fd59, [%rd61+24];
	div.rn.f64 	%fd60, %fd59, 0d4059000000000000;
	ld.global.f64 	%fd61, [%rd4];
	mul.f64 	%fd62, %fd61, %fd60;
	mul.wide.u32 	%rd62, %r28, 8;
	add.s64 	%rd63, %rd3, %rd62;
	atom.global.add.f64 	%fd63, [%rd63], %fd62;
$L__BB1_33:
	add.s32 	%r58, %r58, 4;
$L__BB1_34:
	setp.eq.s32 	%p19, %r7, 0;
	@%p19 bra 	$L__BB1_37;
	add.s32 	%r44, %r58, %r3;
	mul.wide.s32 	%rd64, %r44, 4;
	add.s64 	%rd65, %rd2, %rd64;
	ld.global.u32 	%r31, [%rd65];
	setp.lt.s32 	%p20, %r31, 0;
	@%p20 bra 	$L__BB1_37;
	add.s32 	%r45, %r58, %r4;
	mul.wide.s32 	%rd66, %r45, 8;
	add.s64 	%rd67, %rd1, %rd66;
	ld.global.f64 	%fd64, [%rd67];
	div.rn.f64 	%fd65, %fd64, 0d4059000000000000;
	ld.global.f64 	%fd66, [%rd4];
	mul.f64 	%fd67, %fd66, %fd65;
	mul.wide.u32 	%rd68, %r31, 8;
	add.s64 	%rd69, %rd3, %rd68;
	atom.global.add.f64 	%fd68, [%rd69], %fd67;
$L__BB1_37:
	ld.param.u32 	%r50, [_Z29RecurrentKernel_splitThreadediPKdS0_iiiiiPKiPiPdS4__param_5];
	ld.param.u32 	%r49, [_Z29RecurrentKernel_splitThreadediPKdS0_iiiiiPKiPiPdS4__param_0];
	bar.sync 	0;
	mov.u32 	%r46, %tid.x;
	mad.lo.s32 	%r47, %r50, %r49, %r46;
	mul.wide.s32 	%rd70, %r47, 8;
	add.s64 	%rd71, %rd3, %rd70;
	ld.global.f64 	%fd70, [%rd71];
	st.global.f64 	[%rd4], %fd70;
	add.s32 	%r53, %r53, 1;
	setp.ne.s32 	%p21, %r53, %r34;
	@%p21 bra 	$L__BB1_3;
$L__BB1_38:
	max.f64 	%fd69, %fd70, 0d0000000000000000;
	st.global.f64 	[%rd4], %fd69;
	ret;

}
	// .globl	_Z15RecurrentKerneliPKdS0_iiiiiPKiPiPdS4_
.visible .entry _Z15RecurrentKerneliPKdS0_iiiiiPKiPiPdS4_(
	.param .u32 _Z15RecurrentKerneliPKdS0_iiiiiPKiPiPdS4__param_0,
	.param .u64 .ptr .align 1 _Z15RecurrentKerneliPKdS0_iiiiiPKiPiPdS4__param_1,
	.param .u64 .ptr .align 1 _Z15RecurrentKerneliPKdS0_iiiiiPKiPiPdS4__param_2,
	.param .u32 _Z15RecurrentKerneliPKdS0_iiiiiPKiPiPdS4__param_3,
	.param .u32 _Z15RecurrentKerneliPKdS0_iiiiiPKiPiPdS4__param_4,
	.param .u32 _Z15RecurrentKerneliPKdS0_iiiiiPKiPiPdS4__param_5,
	.param .u32 _Z15RecurrentKerneliPKdS0_iiiiiPKiPiPdS4__param_6,
	.param .u32 _Z15RecurrentKerneliPKdS0_iiiiiPKiPiPdS4__param_7,
	.param .u64 .ptr .align 1 _Z15RecurrentKerneliPKdS0_iiiiiPKiPiPdS4__param_8,
	.param .u64 .ptr .align 1 _Z15RecurrentKerneliPKdS0_iiiiiPKiPiPdS4__param_9,
	.param .u64 .ptr .align 1 _Z15RecurrentKerneliPKdS0_iiiiiPKiPiPdS4__param_10,
	.param .u64 .ptr .align 1 _Z15RecurrentKerneliPKdS0_iiiiiPKiPiPdS4__param_11
)
{
	.reg .pred 	%p<11>;
	.reg .b32 	%r<24>;
	.reg .b64 	%rd<20>;
	.reg .b64 	%fd<33>;

	ld.param.u32 	%r12, [_Z15RecurrentKerneliPKdS0_iiiiiPKiPiPdS4__param_0];
	ld.param.u64 	%rd7, [_Z15RecurrentKerneliPKdS0_iiiiiPKiPiPdS4__param_2];
	ld.param.u32 	%r13, [_Z15RecurrentKerneliPKdS0_iiiiiPKiPiPdS4__param_3];
	ld.param.u32 	%r14, [_Z15RecurrentKerneliPKdS0_iiiiiPKiPiPdS4__param_6];
	ld.param.u32 	%r15, [_Z15RecurrentKerneliPKdS0_iiiiiPKiPiPdS4__param_7];
	ld.param.u64 	%rd9, [_Z15RecurrentKerneliPKdS0_iiiiiPKiPiPdS4__param_9];
	ld.param.u64 	%rd10, [_Z15RecurrentKerneliPKdS0_iiiiiPKiPiPdS4__param_10];
	ld.param.u64 	%rd8, [_Z15RecurrentKerneliPKdS0_iiiiiPKiPiPdS4__param_11];
	cvta.to.global.u64 	%rd1, %rd10;
	cvta.to.global.u64 	%rd2, %rd9;
	mul.lo.s32 	%r16, %r14, %r12;
	mov.u32 	%r1, %tid.x;
	mul.lo.s32 	%r2, %r15, %r15;
	div.u32 	%r17, %r1, %r2;
	mad.lo.s32 	%r3, %r16, %r14, %r17;
	setp.lt.s32 	%p1, %r13, 1;
	@%p1 bra 	$L__BB2_17;
	rem.u32 	%r18, %r1, %r2;
	mad.lo.s32 	%r19, %r3, %r2, %r18;
	mul.wide.s32 	%rd11, %r19, 4;
	add.s64 	%rd12, %rd2, %rd11;
	ld.global.u32 	%r4, [%rd12];
	cvta.to.global.u64 	%rd13, %rd7;
	cvta.to.global.u64 	%rd14, %rd8;
	mad.lo.s32 	%r20, %r2, %r12, %r18;
	mul.wide.s32 	%rd15, %r20, 8;
	add.s64 	%rd3, %rd13, %rd15;
	mul.wide.s32 	%rd16, %r3, 8;
	add.s64 	%rd4, %rd1, %rd16;
	mul.wide.u32 	%rd17, %r4, 8;
	add.s64 	%rd5, %rd14, %rd17;
	add.s64 	%rd6, %rd14, %rd16;
	and.b32  	%r5, %r13, 3;
	setp.lt.u32 	%p2, %r13, 4;
	@%p2 bra 	$L__BB2_12;
	and.b32  	%r21, %r13, 2147483644;
	neg.s32 	%r22, %r21;
$L__BB2_3:
	setp.lt.s32 	%p3, %r4, 0;
	bar.sync 	0;
	@%p3 bra 	$L__BB2_5;
	ld.global.f64 	%fd1, [%rd3];
	div.rn.f64 	%fd2, %fd1, 0d4059000000000000;
	ld.global.f64 	%fd3, [%rd4];
	mul.f64 	%fd4, %fd3, %fd2;
	atom.global.add.f64 	%fd5, [%rd5], %fd4;
$L__BB2_5:
	setp.lt.s32 	%p4, %r4, 0;
	bar.sync 	0;
	ld.global.f64 	%fd6, [%rd6];
	st.global.f64 	[%rd4], %fd6;
	bar.sync 	0;
	@%p4 bra 	$L__BB2_7;
	ld.global.f64 	%fd7, [%rd3];
	div.rn.f64 	%fd8, %fd7, 0d4059000000000000;
	ld.global.f64 	%fd9, [%rd4];
	mul.f64 	%fd10, %fd9, %fd8;
	atom.global.add.f64 	%fd11, [%rd5], %fd10;
$L__BB2_7:
	setp.lt.s32 	%p5, %r4, 0;
	bar.sync 	0;
	ld.global.f64 	%fd12, [%rd6];
	st.global.f64 	[%rd4], %fd12;
	bar.sync 	0;
	@%p5 bra 	$L__BB2_9;
	ld.global.f64 	%fd13, [%rd3];
	div.rn.f64 	%fd14, %fd13, 0d4059000000000000;
	ld.global.f64 	%fd15, [%rd4];
	mul.f64 	%fd16, %fd15, %fd14;
	atom.global.add.f64 	%fd17, [%rd5], %fd16;
$L__BB2_9:
	setp.lt.s32 	%p6, %r4, 0;
	bar.sync 	0;
	ld.global.f64 	%fd18, [%rd6];
	st.global.f64 	[%rd4], %fd18;
	bar.sync 	0;
	@%p6 bra 	$L__BB2_11;
	ld.global.f64 	%fd19, [%rd3];
	div.rn.f64 	%fd20, %fd19, 0d4059000000000000;
	ld.global.f64 	%fd21, [%rd4];
	mul.f64 	%fd22, %fd21, %fd20;
	atom.global.add.f64 	%fd23, [%rd5], %fd22;
$L__BB2_11:
	bar.sync 	0;
	ld.global.f64 	%fd24, [%rd6];
	st.global.f64 	[%rd4], %fd24;
	add.s32 	%r22, %r22, 4;
	setp.ne.s32 	%p7, %r22, 0;
	@%p7 bra 	$L__BB2_3;
$L__BB2_12:
	setp.eq.s32 	%p8, %r5, 0;
	@%p8 bra 	$L__BB2_17;
	neg.s32 	%r23, %r5;
$L__BB2_14:
	.pragma "nounroll";
	setp.lt.s32 	%p9, %r4, 0;
	bar.sync 	0;
	@%p9 bra 	$L__BB2_16;
	ld.global.f64 	%fd25, [%rd3];
	div.rn.f64 	%fd26, %fd25, 0d4059000000000000;
	ld.global.f64 	%fd27, [%rd4];
	mul.f64 	%fd28, %fd27, %fd26;
	atom.global.add.f64 	%fd29, [%rd5], %fd28;
$L__BB2_16:
	bar.sync 	0;
	ld.global.f64 	%fd30, [%rd6];
	st.global.f64 	[%rd4], %fd30;
	add.s32 	%r23, %r23, 1;
	setp.ne.s32 	%p10, %r23, 0;
	@%p10 bra 	$L__BB2_14;
$L__BB2_17:
	mul.wide.s32 	%rd18, %r3, 8;
	add.s64 	%rd19, %rd1, %rd18;
	ld.global.f64 	%fd31, [%rd19];
	max.f64 	%fd32, %fd31, 0d0000000000000000;
	st.global.f64 	[%rd19], %fd32;
	ret;

}


// ===== COMPILED SASS (sm_100) =====

	.target	sm_100

	.elftype	@"ET_EXEC"


//--------------------- .note.nv.tkinfo           --------------------------
	.section	.note.nv.tkinfo,"",@"SHT_NOTE"
	.sectionflags	@"SHF_NOTE_NV_TKINFO"
	.tkinfo
        /*0018*/ 	.word	0x00000002
        /*0030*/ 	.string	""
        /*0030*/ 	.string	"ptxas"
        /*0030*/ 	.string	"Cuda compilation tools, release 13.0, V13.0.88"
        /*0030*/ 	.string	"Build cuda_13.0.r13.0/compiler.36424714_0"
        /*0030*/ 	.string	"-arch sm_100 -m 64 "



//--------------------- .note.nv.cuinfo           --------------------------
	.section	.note.nv.cuinfo,"",@"SHT_NOTE"
	.sectionflags	@"SHF_NOTE_NV_CUINFO"
        /*0018*/ 	.short	0x0002
        /*001a*/ 	.short	0x0064
        /*001c*/ 	.short	0x0082
	.zero		2


//--------------------- .nv.info                  --------------------------
	.section	.nv.info,"",@"SHT_CUDA_INFO"
	.align	4


	//----- nvinfo : EIATTR_REGCOUNT
	.align		4
        /*0000*/ 	.byte	0x04, 0x2f
        /*0002*/ 	.short	(.L_1 - .L_0)
	.align		4
.L_0:
        /*0004*/ 	.word	index@(_Z23getValidKernalPositionsiiiPKiS0_Pii)
        /*0008*/ 	.word	0x00000010


	//----- nvinfo : EIATTR_FRAME_SIZE
	.align		4
.L_1:
        /*000c*/ 	.byte	0x04, 0x11
        /*000e*/ 	.short	(.L_3 - .L_2)
	.align		4
.L_2:
        /*0010*/ 	.word	index@(_Z23getValidKernalPositionsiiiPKiS0_Pii)
        /*0014*/ 	.word	0x00000000


	//----- nvinfo : EIATTR_REGCOUNT
	.align		4
.L_3:
        /*0018*/ 	.byte	0x04, 0x2f
        /*001a*/ 	.short	(.L_5 - .L_4)
	.align		4
.L_4:
        /*001c*/ 	.word	index@(_Z29RecurrentKernel_splitThreadediPKdS0_iiiiiPKiPiPdS4_)
        /*0020*/ 	.word	0x00000024


	//----- nvinfo : EIATTR_FRAME_SIZE
	.align		4
.L_5:
        /*0024*/ 	.byte	0x04, 0x11
        /*0026*/ 	.short	(.L_7 - .L_6)
	.align		4
.L_6:
        /*0028*/ 	.word	index@($__internal_1_$__cuda_sm20_div_rn_f64_full)
        /*002c*/ 	.word	0x00000000


	//----- nvinfo : EIATTR_FRAME_SIZE
	.align		4
.L_7:
        /*0030*/ 	.byte	0x04, 0x11
        /*0032*/ 	.short	(.L_9 - .L_8)
	.align		4
.L_8:
        /*0034*/ 	.word	index@(_Z29RecurrentKernel_splitThreadediPKdS0_iiiiiPKiPiPdS4_)
        /*0038*/ 	.word	0x00000000


	//----- nvinfo : EIATTR_REGCOUNT
	.align		4
.L_9:
        /*003c*/ 	.byte	0x04, 0x2f
        /*003e*/ 	.short	(.L_11 - .L_10)
	.align		4
.L_10:
        /*0040*/ 	.word	index@(_Z15RecurrentKerneliPKdS0_iiiiiPKiPiPdS4_)
        /*0044*/ 	.word	0x00000020


	//----- nvinfo : EIATTR_FRAME_SIZE
	.align		4
.L_11:
        /*0048*/ 	.byte	0x04, 0x11
        /*004a*/ 	.short	(.L_13 - .L_12)
	.align		4
.L_12:
        /*004c*/ 	.word	index@($__internal_0_$__cuda_sm20_div_rn_f64_full)
        /*0050*/ 	.word	0x00000000


	//----- nvinfo : EIATTR_FRAME_SIZE
	.align		4
.L_13:
        /*0054*/ 	.byte	0x04, 0x11
        /*0056*/ 	.short	(.L_15 - .L_14)
	.align		4
.L_14:
        /*0058*/ 	.word	index@(_Z15RecurrentKerneliPKdS0_iiiiiPKiPiPdS4_)
        /*005c*/ 	.word	0x00000000


	//----- nvinfo : EIATTR_MIN_STACK_SIZE
	.align		4
.L_15:
        /*0060*/ 	.byte	0x04, 0x12
        /*0062*/ 	.short	(.L_17 - .L_16)
	.align		4
.L_16:
        /*0064*/ 	.word	index@(_Z15RecurrentKerneliPKdS0_iiiiiPKiPiPdS4_)
        /*0068*/ 	.word	0x00000000


	//----- nvinfo : EIATTR_MIN_STACK_SIZE
	.align		4
.L_17:
        /*006c*/ 	.byte	0x04, 0x12
        /*006e*/ 	.short	(.L_19 - .L_18)
	.align		4
.L_18:
        /*0070*/ 	.word	index@(_Z29RecurrentKernel_splitThreadediPKdS0_iiiiiPKiPiPdS4_)
        /*0074*/ 	.word	0x00000000


	//----- nvinfo : EIATTR_MIN_STACK_SIZE
	.align		4
.L_19:
        /*0078*/ 	.byte	0x04, 0x12
        /*007a*/ 	.short	(.L_21 - .L_20)
	.align		4
.L_20:
        /*007c*/ 	.word	index@(_Z23getValidKernalPositionsiiiPKiS0_Pii)
        /*0080*/ 	.word	0x00000000
.L_21:


//--------------------- .nv.compat                --------------------------
	.section	.nv.compat,"",@"SHT_CUDA_COMPAT_INFO"
	.align	4
        /*0000*/ 	.byte	0x02, 0x09, 0x00, 0x00, 0x02, 0x02, 0x01, 0x00, 0x02, 0x05, 0x05, 0x00, 0x03, 0x07, 0x01, 0x01
        /*0010*/ 	.byte	0x02, 0x03, 0x00, 0x00, 0x02, 0x06, 0x01, 0x00, 0x04, 0x0b, 0x08, 0x00, 0x01, 0x00, 0x00, 0x00
        /*0020*/ 	.byte	0x00, 0x00, 0x00, 0x00


//--------------------- .nv.info._Z15RecurrentKerneliPKdS0_iiiiiPKiPiPdS4_ --------------------------
	.section	.nv.info._Z15RecurrentKerneliPKdS0_iiiiiPKiPiPdS4_,"",@"SHT_CUDA_INFO"
	.sectionflags	@""
	.align	4


	//----- nvinfo : EIATTR_CUDA_API_VERSION
	.align		4
        /*0000*/ 	.byte	0x04, 0x37
        /*0002*/ 	.short	(.L_23 - .L_22)
.L_22:
        /*0004*/ 	.word	0x00000082


	//----- nvinfo : EIATTR_KPARAM_INFO
	.align		4
.L_23:
        /*0008*/ 	.byte	0x04, 0x17
        /*000a*/ 	.short	(.L_25 - .L_24)
.L_24:
        /*000c*/ 	.word	0x00000000
        /*0010*/ 	.short	0x000b
        /*0012*/ 	.short	0x0048
        /*0014*/ 	.byte	0x00, 0xf5, 0x21, 0x00


	//----- nvinfo : EIATTR_KPARAM_INFO
	.align		4
.L_25:
        /*0018*/ 	.byte	0x04, 0x17
        /*001a*/ 	.short	(.L_27 - .L_26)
.L_26:
        /*001c*/ 	.word	0x00000000
        /*0020*/ 	.short	0x000a
        /*0022*/ 	.short	0x0040
        /*0024*/ 	.byte	0x00, 0xf5, 0x21, 0x00


	//----- nvinfo : EIATTR_KPARAM_INFO
	.align		4
.L_27:
        /*0028*/ 	.byte	0x04, 0x17
        /*002a*/ 	.short	(.L_29 - .L_28)
.L_28:
        /*002c*/ 	.word	0x00000000
        /*0030*/ 	.short	0x0009
        /*0032*/ 	.short	0x0038
        /*0034*/ 	.byte	0x00, 0xf5, 0x21, 0x00


	//----- nvinfo : EIATTR_KPARAM_INFO
	.align		4
.L_29:
        /*0038*/ 	.byte	0x04, 0x17
        /*003a*/ 	.short	(.L_31 - .L_30)
.L_30:
        /*003c*/ 	.word	0x00000000
        /*0040*/ 	.short	0x0008
        /*0042*/ 	.short	0x0030
        /*0044*/ 	.byte	0x00, 0xf5, 0x21, 0x00


	//----- nvinfo : EIATTR_KPARAM_INFO
	.align		4
.L_31:
        /*0048*/ 	.byte	0x04, 0x17
        /*004a*/ 	.short	(.L_33 - .L_32)
.L_32:
        /*004c*/ 	.word	0x00000000
        /*0050*/ 	.short	0x0007
        /*0052*/ 	.short	0x0028
        /*0054*/ 	.byte	0x00, 0xf0, 0x11, 0x00


	//----- nvinfo : EIATTR_KPARAM_INFO
	.align		4
.L_33:
        /*0058*/ 	.byte	0x04, 0x17
        /*005a*/ 	.short	(.L_35 - .L_34)
.L_34:
        /*005c*/ 	.word	0x00000000
        /*0060*/ 	.short	0x0006
        /*0062*/ 	.short	0x0024
        /*0064*/ 	.byte	0x00, 0xf0, 0x11, 0x00


	//----- nvinfo : EIATTR_KPARAM_INFO
	.align		4
.L_35:
        /*0068*/ 	.byte	0x04, 0x17
        /*006a*/ 	.short	(.L_37 - .L_36)
.L_36:
        /*006c*/ 	.word	0x00000000
        /*0070*/ 	.short	0x0005
        /*0072*/ 	.short	0x0020
        /*0074*/ 	.byte	0x00, 0xf0, 0x11, 0x00


	//----- nvinfo : EIATTR_KPARAM_INFO
	.align		4
.L_37:
        /*0078*/ 	.byte	0x04, 0x17
        /*007a*/ 	.short	(.L_39 - .L_38)
.L_38:
        /*007c*/ 	.word	0x00000000
        /*0080*/ 	.short	0x0004
        /*0082*/ 	.short	0x001c
        /*0084*/ 	.byte	0x00, 0xf0, 0x11, 0x00


	//----- nvinfo : EIATTR_KPARAM_INFO
	.align		4
.L_39:
        /*0088*/ 	.byte	0x04, 0x17
        /*008a*/ 	.short	(.L_41 - .L_40)
.L_40:
        /*008c*/ 	.word	0x00000000
        /*0090*/ 	.short	0x0003
        /*0092*/ 	.short	0x0018
        /*0094*/ 	.byte	0x00, 0xf0, 0x11, 0x00


	//----- nvinfo : EIATTR_KPARAM_INFO
	.align		4
.L_41:
        /*0098*/ 	.byte	0x04, 0x17
        /*009a*/ 	.short	(.L_43 - .L_42)
.L_42:
        /*009c*/ 	.word	0x00000000
        /*00a0*/ 	.short	0x0002
        /*00a2*/ 	.short	0x0010
        /*00a4*/ 	.byte	0x00, 0xf5, 0x21, 0x00


	//----- nvinfo : EIATTR_KPARAM_INFO
	.align		4
.L_43:
        /*00a8*/ 	.byte	0x04, 0x17
        /*00aa*/ 	.short	(.L_45 - .L_44)
.L_44:
        /*00ac*/ 	.word	0x00000000
        /*00b0*/ 	.short	0x0001
        /*00b2*/ 	.short	0x0008
        /*00b4*/ 	.byte	0x00, 0xf5, 0x21, 0x00


	//----- nvinfo : EIATTR_KPARAM_INFO
	.align		4
.L_45:
        /*00b8*/ 	.byte	0x04, 0x17
        /*00ba*/ 	.short	(.L_47 - .L_46)
.L_46:
        /*00bc*/ 	.word	0x00000000
        /*00c0*/ 	.short	0x0000
        /*00c2*/ 	.short	0x0000
        /*00c4*/ 	.byte	0x00, 0xf0, 0x11, 0x00


	//----- nvinfo : EIATTR_SPARSE_MMA_MASK
	.align		4
.L_47:
        /*00c8*/ 	.byte	0x03, 0x50
        /*00ca*/ 	.short	0x0000


	//----- nvinfo : EIATTR_MAXREG_COUNT
	.align		4
        /*00cc*/ 	.byte	0x03, 0x1b
        /*00ce*/ 	.short	0x00ff


	//----- nvinfo : EIATTR_NUM_BARRIERS
	.align		4
        /*00d0*/ 	.byte	0x02, 0x4c
        /*00d2*/ 	.byte	0x01
	.zero		1


	//----- nvinfo : EIATTR_MERCURY_ISA_VERSION
	.align		4
        /*00d4*/ 	.byte	0x03, 0x5f
        /*00d6*/ 	.short	0x0101


	//----- nvinfo : EIATTR_VRC_CTA_INIT_COUNT
	.align		4
        /*00d8*/ 	.byte	0x02, 0x4a
	.zero		1
	.zero		1


	//----- nvinfo : EIATTR_EXIT_INSTR_OFFSETS
	.align		4
        /*00dc*/ 	.byte	0x04, 0x1c
        /*00de*/ 	.short	(.L_49 - .L_48)


	//   ....[0]....
.L_48:
        /*00e0*/ 	.word	0x00000f20


	//----- nvinfo : EIATTR_CRS_STACK_SIZE
	.align		4
.L_49:
        /*00e4*/ 	.byte	0x04, 0x1e
        /*00e6*/ 	.short	(.L_51 - .L_50)
.L_50:
        /*00e8*/ 	.word	0x00000000


	//----- nvinfo : EIATTR_CBANK_PARAM_SIZE
	.align		4
.L_51:
        /*00ec*/ 	.byte	0x03, 0x19
        /*00ee*/ 	.short	0x0050


	//----- nvinfo : EIATTR_PARAM_CBANK
	.align		4
        /*00f0*/ 	.byte	0x04, 0x0a
        /*00f2*/ 	.short	(.L_53 - .L_52)
	.align		4
.L_52:
        /*00f4*/ 	.word	index@(.nv.constant0._Z15RecurrentKerneliPKdS0_iiiiiPKiPiPdS4_)
        /*00f8*/ 	.short	0x0380
        /*00fa*/ 	.short	0x0050


	//----- nvinfo : EIATTR_SW_WAR
	.align		4
.L_53:
        /*00fc*/ 	.byte	0x04, 0x36
        /*00fe*/ 	.short	(.L_55 - .L_54)
.L_54:
        /*0100*/ 	.word	0x00000008
.L_55:


//--------------------- .nv.info._Z29RecurrentKernel_splitThreadediPKdS0_iiiiiPKiPiPdS4_ --------------------------
	.section	.nv.info._Z29RecurrentKernel_splitThreadediPKdS0_iiiiiPKiPiPdS4_,"",@"SHT_CUDA_INFO"
	.sectionflags	@""
	.align	4


	//----- nvinfo : EIATTR_CUDA_API_VERSION
	.align		4
        /*0000*/ 	.byte	0x04, 0x37
        /*0002*/ 	.short	(.L_57 - .L_56)
.L_56:
        /*0004*/ 	.word	0x00000082


	//----- nvinfo : EIATTR_KPARAM_INFO
	.align		4
.L_57:
        /*0008*/ 	.byte	0x04, 0x17
        /*000a*/ 	.short	(.L_59 - .L_58)
.L_58:
        /*000c*/ 	.word	0x00000000
        /*0010*/ 	.short	0x000b
        /*0012*/ 	.short	0x0048
        /*0014*/ 	.byte	0x00, 0xf5, 0x21, 0x00


	//----- nvinfo : EIATTR_KPARAM_INFO
	.align		4
.L_59:
        /*0018*/ 	.byte	0x04, 0x17
        /*001a*/ 	.short	(.L_61 - .L_60)
.L_60:
        /*001c*/ 	.word	0x00000000
        /*0020*/ 	.short	0x000a
        /*0022*/ 	.short	0x0040
        /*0024*/ 	.byte	0x00, 0xf5, 0x21, 0x00


	//----- nvinfo : EIATTR_KPARAM_INFO
	.align		4
.L_61:
        /*0028*/ 	.byte	0x04, 0x17
        /*002a*/ 	.short	(.L_63 - .L_62)
.L_62:
        /*002c*/ 	.word	0x00000000
        /*0030*/ 	.short	0x0009
        /*0032*/ 	.short	0x0038
        /*0034*/ 	.byte	0x00, 0xf5, 0x21, 0x00


	//----- nvinfo : EIATTR_KPARAM_INFO
	.align		4
.L_63:
        /*0038*/ 	.byte	0x04, 0x17
        /*003a*/ 	.short	(.L_65 - .L_64)
.L_64:
        /*003c*/ 	.word	0x00000000
        /*0040*/ 	.short	0x0008
        /*0042*/ 	.short	0x0030
        /*0044*/ 	.byte	0x00, 0xf5, 0x21, 0x00


	//----- nvinfo : EIATTR_KPARAM_INFO
	.align		4
.L_65:
        /*0048*/ 	.byte	0x04, 0x17
        /*004a*/ 	.short	(.L_67 - .L_66)
.L_66:
        /*004c*/ 	.word	0x00000000
        /*0050*/ 	.short	0x0007
        /*0052*/ 	.short	0x0028
        /*0054*/ 	.byte	0x00, 0xf0, 0x11, 0x00


	//----- nvinfo : EIATTR_KPARAM_INFO
	.align		4
.L_67:
        /*0058*/ 	.byte	0x04, 0x17
        /*005a*/ 	.short	(.L_69 - .L_68)
.L_68:
        /*005c*/ 	.word	0x00000000
        /*0060*/ 	.short	0x0006
        /*0062*/ 	.short	0x0024
        /*0064*/ 	.byte	0x00, 0xf0, 0x11, 0x00


	//----- nvinfo : EIATTR_KPARAM_INFO
	.align		4
.L_69:
        /*0068*/ 	.byte	0x04, 0x17
        /*006a*/ 	.short	(.L_71 - .L_70)
.L_70:
        /*006c*/ 	.word	0x00000000
        /*0070*/ 	.short	0x0005
        /*0072*/ 	.short	0x0020
        /*0074*/ 	.byte	0x00, 0xf0, 0x11, 0x00


	//----- nvinfo : EIATTR_KPARAM_INFO
	.align		4
.L_71:
        /*0078*/ 	.byte	0x04, 0x17
        /*007a*/ 	.short	(.L_73 - .L_72)
.L_72:
        /*007c*/ 	.word	0x00000000
        /*0080*/ 	.short	0x0004
        /*0082*/ 	.short	0x001c
        /*0084*/ 	.byte	0x00, 0xf0, 0x11, 0x00


	//----- nvinfo : EIATTR_KPARAM_INFO
	.align		4
.L_73:
        /*0088*/ 	.byte	0x04, 0x17
        /*008a*/ 	.short	(.L_75 - .L_74)
.L_74:
        /*008c*/ 	.word	0x00000000
        /*0090*/ 	.short	0x0003
        /*0092*/ 	.short	0x0018
        /*0094*/ 	.byte	0x00, 0xf0, 0x11, 0x00


	//----- nvinfo : EIATTR_KPARAM_INFO
	.align		4
.L_75:
        /*0098*/ 	.byte	0x04, 0x17
        /*009a*/ 	.short	(.L_77 - .L_76)
.L_76:
        /*009c*/ 	.word	0x00000000
        /*00a0*/ 	.short	0x0002
        /*00a2*/ 	.short	0x0010
        /*00a4*/ 	.byte	0x00, 0xf5, 0x21, 0x00


	//----- nvinfo : EIATTR_KPARAM_INFO
	.align		4
.L_77:
        /*00a8*/ 	.byte	0x04, 0x17
        /*00aa*/ 	.short	(.L_79 - .L_78)
.L_78:
        /*00ac*/ 	.word	0x00000000
        /*00b0*/ 	.short	0x0001
        /*00b2*/ 	.short	0x0008
        /*00b4*/ 	.byte	0x00, 0xf5, 0x21, 0x00


	//----- nvinfo : EIATTR_KPARAM_INFO
	.align		4
.L_79:
        /*00b8*/ 	.byte	0x04, 0x17
        /*00ba*/ 	.short	(.L_81 - .L_80)
.L_80:
        /*00bc*/ 	.word	0x00000000
        /*00c0*/ 	.short	0x0000
        /*00c2*/ 	.short	0x0000
        /*00c4*/ 	.byte	0x00, 0xf0, 0x11, 0x00


	//----- nvinfo : EIATTR_SPARSE_MMA_MASK
	.align		4
.L_81:
        /*00c8*/ 	.byte	0x03, 0x50
        /*00ca*/ 	.short	0x0000


	//----- nvinfo : EIATTR_MAXREG_COUNT
	.align		4
        /*00cc*/ 	.byte	0x03, 0x1b
        /*00ce*/ 	.short	0x00ff


	//----- nvinfo : EIATTR_NUM_BARRIERS
	.align		4
        /*00d0*/ 	.byte	0x02, 0x4c
        /*00d2*/ 	.byte	0x01
	.zero		1


	//----- nvinfo : EIATTR_MERCURY_ISA_VERSION
	.align		4
        /*00d4*/ 	.byte	0x03, 0x5f
        /*00d6*/ 	.short	0x0101


	//----- nvinfo : EIATTR_VRC_CTA_INIT_COUNT
	.align		4
        /*00d8*/ 	.byte	0x02, 0x4a
	.zero		1
	.zero		1


	//----- nvinfo : EIATTR_EXIT_INSTR_OFFSETS
	.align		4
        /*00dc*/ 	.byte	0x04, 0x1c
        /*00de*/ 	.short	(.L_83 - .L_82)


	//   ....[0]....
.L_82:
        /*00e0*/ 	.word	0x00002180


	//----- nvinfo : EIATTR_CRS_STACK_SIZE
	.align		4
.L_83:
        /*00e4*/ 	.byte	0x04, 0x1e
        /*00e6*/ 	.short	(.L_85 - .L_84)
.L_84:
        /*00e8*/ 	.word	0x00000000


	//----- nvinfo : EIATTR_CBANK_PARAM_SIZE
	.align		4
.L_85:
        /*00ec*/ 	.byte	0x03, 0x19
        /*00ee*/ 	.short	0x0050


	//----- nvinfo : EIATTR_PARAM_CBANK
	.align		4
        /*00f0*/ 	.byte	0x04, 0x0a
        /*00f2*/ 	.short	(.L_87 - .L_86)
	.align		4
.L_86:
        /*00f4*/ 	.word	index@(.nv.constant0._Z29RecurrentKernel_splitThreadediPKdS0_iiiiiPKiPiPdS4_)
        /*00f8*/ 	.short	0x0380
        /*00fa*/ 	.short	0x0050


	//----- nvinfo : EIATTR_SW_WAR
	.align		4
.L_87:
        /*00fc*/ 	.byte	0x04, 0x36
        /*00fe*/ 	.short	(.L_89 - .L_88)
.L_88:
        /*0100*/ 	.word	0x00000008
.L_89:


//--------------------- .nv.info._Z23getValidKernalPositionsiiiPKiS0_Pii --------------------------
	.section	.nv.info._Z23getValidKernalPositionsiiiPKiS0_Pii,"",@"SHT_CUDA_INFO"
	.sectionflags	@""
	.align	4


	//----- nvinfo : EIATTR_CUDA_API_VERSION
	.align		4
        /*0000*/ 	.byte	0x04, 0x37
        /*0002*/ 	.short	(.L_91 - .L_90)
.L_90:
        /*0004*/ 	.word	0x00000082


	//----- nvinfo : EIATTR_KPARAM_INFO
	.align		4
.L_91:
        /*0008*/ 	.byte	0x04, 0x17
        /*000a*/ 	.short	(.L_93 - .L_92)
.L_92:
        /*000c*/ 	.word	0x00000000
        /*0010*/ 	.short	0x0006
        /*0012*/ 	.short	0x0028
        /*0014*/ 	.byte	0x00, 0xf0, 0x11, 0x00


	//----- nvinfo : EIATTR_KPARAM_INFO
	.align		4
.L_93:
        /*0018*/ 	.byte	0x04, 0x17
        /*001a*/ 	.short	(.L_95 - .L_94)
.L_94:
        /*001c*/ 	.word	0x00000000
        /*0020*/ 	.short	0x0005
        /*0022*/ 	.short	0x0020
        /*0024*/ 	.byte	0x00, 0xf5, 0x21, 0x00


	//----- nvinfo : EIATTR_KPARAM_INFO
	.align		4
.L_95:
        /*0028*/ 	.byte	0x04, 0x17
        /*002a*/ 	.short	(.L_97 - .L_96)
.L_96:
        /*002c*/ 	.word	0x00000000
        /*0030*/ 	.short	0x0004
        /*0032*/ 	.short	0x0018
        /*0034*/ 	.byte	0x00, 0xf5, 0x21, 0x00


	//----- nvinfo : EIATTR_KPARAM_INFO
	.align		4
.L_97:
        /*0038*/ 	.byte	0x04, 0x17
        /*003a*/ 	.short	(.L_99 - .L_98)
.L_98:
        /*003c*/ 	.word	0x00000000
        /*0040*/ 	.short	0x0003
        /*0042*/ 	.short	0x0010
        /*0044*/ 	.byte	0x00, 0xf5, 0x21, 0x00


	//----- nvinfo : EIATTR_KPARAM_INFO
	.align		4
.L_99:
        /*0048*/ 	.byte	0x04, 0x17
        /*004a*/ 	.short	(.L_101 - .L_100)
.L_100:
        /*004c*/ 	.word	0x00000000
        /*0050*/ 	.short	0x0002
        /*0052*/ 	.short	0x0008
        /*0054*/ 	.byte	0x00, 0xf0, 0x11, 0x00


	//----- nvinfo : EIATTR_KPARAM_INFO
	.align		4
.L_101:
        /*0058*/ 	.byte	0x04, 0x17
        /*005a*/ 	.short	(.L_103 - .L_102)
.L_102:
        /*005c*/ 	.word	0x00000000
        /*0060*/ 	.short	0x0001
        /*0062*/ 	.short	0x0004
        /*0064*/ 	.byte	0x00, 0xf0, 0x11, 0x00


	//----- nvinfo : EIATTR_KPARAM_INFO
	.align		4
.L_103:
        /*0068*/ 	.byte	0x04, 0x17
        /*006a*/ 	.short	(.L_105 - .L_104)
.L_104:
        /*006c*/ 	.word	0x00000000
        /*0070*/ 	.short	0x0000
        /*0072*/ 	.short	0x0000
        /*0074*/ 	.byte	0x00, 0xf0, 0x11, 0x00


	//----- nvinfo : EIATTR_SPARSE_MMA_MASK
	.align		4
.L_105:
        /*0078*/ 	.byte	0x03, 0x50
        /*007a*/ 	.short	0x0000


	//----- nvinfo : EIATTR_MAXREG_COUNT
	.align		4
        /*007c*/ 	.byte	0x03, 0x1b
        /*007e*/ 	.short	0x00ff


	//----- nvinfo : EIATTR_MERCURY_ISA_VERSION
	.align		4
        /*0080*/ 	.byte	0x03, 0x5f
        /*0082*/ 	.short	0x0101


	//----- nvinfo : EIATTR_VRC_CTA_INIT_COUNT
	.align		4
        /*0084*/ 	.byte	0x02, 0x4a
	.zero		1
	.zero		1


	//----- nvinfo : EIATTR_EXIT_INSTR_OFFSETS
	.align		4
        /*0088*/ 	.byte	0x04, 0x1c
        /*008a*/ 	.short	(.L_107 - .L_106)


	//   ....[0]....
.L_106:
        /*008c*/ 	.word	0x00000710


	//----- nvinfo : EIATTR_CRS_STACK_SIZE
	.align		4
.L_107:
        /*0090*/ 	.byte	0x04, 0x1e
        /*0092*/ 	.short	(.L_109 - .L_108)
.L_108:
        /*0094*/ 	.word	0x00000000


	//----- nvinfo : EIATTR_CBANK_PARAM_SIZE
	.align		4
.L_109:
        /*0098*/ 	.byte	0x03, 0x19
        /*009a*/ 	.short	0x002c


	//----- nvinfo : EIATTR_PARAM_CBANK
	.align		4
        /*009c*/ 	.byte	0x04, 0x0a
        /*009e*/ 	.short	(.L_111 - .L_110)
	.align		4
.L_110:
        /*00a0*/ 	.word	index@(.nv.constant0._Z23getValidKernalPositionsiiiPKiS0_Pii)
        /*00a4*/ 	.short	0x0380
        /*00a6*/ 	.short	0x002c


	//----- nvinfo : EIATTR_SW_WAR
	.align		4
.L_111:
        /*00a8*/ 	.byte	0x04, 0x36
        /*00aa*/ 	.short	(.L_113 - .L_112)
.L_112:
        /*00ac*/ 	.word	0x00000008
.L_113:


//--------------------- .nv.callgraph             --------------------------
	.section	.nv.callgraph,"",@"SHT_CUDA_CALLGRAPH"
	.align	4
	.sectionentsize	8
	.align		4
        /*0000*/ 	.word	0x00000000
	.align		4
        /*0004*/ 	.word	0xffffffff
	.align		4
        /*0008*/ 	.word	0x00000000
	.align		4
        /*000c*/ 	.word	0xfffffffe
	.align		4
        /*0010*/ 	.word	0x00000000
	.align		4
        /*0014*/ 	.word	0xfffffffd
	.align		4
        /*0018*/ 	.word	0x00000000
	.align		4
        /*001c*/ 	.word	0xfffffffc


//--------------------- .text._Z15RecurrentKerneliPKdS0_iiiiiPKiPiPdS4_ --------------------------
	.section	.text._Z15RecurrentKerneliPKdS0_iiiiiPKiPiPdS4_,"ax",@progbits
	.align	128
        .global         _Z15RecurrentKerneliPKdS0_iiiiiPKiPiPdS4_
        .type           _Z15RecurrentKerneliPKdS0_iiiiiPKiPiPdS4_,@function
        .size           _Z15RecurrentKerneliPKdS0_iiiiiPKiPiPdS4_,(.L_x_87 - _Z15RecurrentKerneliPKdS0_iiiiiPKiPiPdS4_)
        .other          _Z15RecurrentKerneliPKdS0_iiiiiPKiPiPdS4_,@"STO_CUDA_ENTRY STV_DEFAULT"
_Z15RecurrentKerneliPKdS0_iiiiiPKiPiPdS4_:
.text._Z15RecurrentKerneliPKdS0_iiiiiPKiPiPdS4_:
[----:B------:R-:W-:Y:S01]  /*0000*/  LDC R1, c[0x0][0x37c] ;  /* 0x0000df00ff017b82 */ /* 0x000fe20000000800 */
[----:B------:R-:W0:Y:S01]  /*0010*/  LDCU UR4, c[0x0][0x3a8] ;  /* 0x00007500ff0477ac */ /* 0x000e220008000800 */
[----:B------:R-:W1:Y:S06]  /*0020*/  S2R R4, SR_TID.X ;  /* 0x0000000000047919 */ /* 0x000e6c0000002100 */
[----:B------:R-:W2:Y:S01]  /*0030*/  LDC R7, c[0x0][0x380] ;  /* 0x0000e000ff077b82 */ /* 0x000ea20000000800 */
[----:B------:R-:W3:Y:S01]  /*0040*/  LDCU UR5, c[0x0][0x398] ;  /* 0x00007300ff0577ac */ /* 0x000ee20008000800 */
[----:B------:R-:W2:Y:S01]  /*0050*/  LDCU UR6, c[0x0][0x3a4] ;  /* 0x00007480ff0677ac */ /* 0x000ea20008000800 */
[----:B------:R-:W4:Y:S01]  /*0060*/  LDCU.64 UR8, c[0x0][0x358] ;  /* 0x00006b00ff0877ac */ /* 0x000f220008000a00 */
[----:B0-----:R-:W-:-:S02]  /*0070*/  UIMAD UR4, UR4, UR4, URZ ;  /* 0x00000004040472a4 */ /* 0x001fc4000f8e02ff */
[----:B---3--:R-:W-:-:S04]  /*0080*/  UISETP.GE.AND UP0, UPT, UR5, 0x1, UPT ;  /* 0x000000010500788c */ /* 0x008fc8000bf06270 */
[----:B------:R-:W-:Y:S01]  /*0090*/  IMAD R5, RZ, RZ, -UR4 ;  /* 0x80000004ff057e24 */ /* 0x000fe2000f8e02ff */
[----:B------:R-:W-:Y:S02]  /*00a0*/  LOP3.LUT R6, RZ, UR4, RZ, 0x33, !PT ;  /* 0x00000004ff067c12 */ /* 0x000fe4000f8e33ff */
[----:B------:R-:W0:Y:S08]  /*00b0*/  I2F.U32.RP R0, UR4 ;  /* 0x0000000400007d06 */ /* 0x000e300008209000 */
[----:B0-----:R-:W0:Y:S02]  /*00c0*/  MUFU.RCP R0, R0 ;  /* 0x0000000000007308 */ /* 0x001e240000001000 */
[----:B0-----:R-:W-:-:S06]  /*00d0*/  VIADD R2, R0, 0xffffffe ;  /* 0x0ffffffe00027836 */ /* 0x001fcc0000000000 */
[----:B------:R0:W3:Y:S02]  /*00e0*/  F2I.FTZ.U32.TRUNC.NTZ R3, R2 ;  /* 0x0000000200037305 */ /* 0x0000e4000021f000 */
[----:B0-----:R-:W-:Y:S02]  /*00f0*/  IMAD.MOV.U32 R2, RZ, RZ, RZ ;  /* 0x000000ffff027224 */ /* 0x001fe400078e00ff */
[----:B---3--:R-:W-:-:S04]  /*0100*/  IMAD R5, R5, R3, RZ ;  /* 0x0000000305057224 */ /* 0x008fc800078e02ff */
[----:B------:R-:W-:-:S04]  /*0110*/  IMAD.HI.U32 R3, R3, R5, R2 ;  /* 0x0000000503037227 */ /* 0x000fc800078e0002 */
[----:B--2---:R-:W-:Y:S02]  /*0120*/  IMAD R2, R7, UR6, RZ ;  /* 0x0000000607027c24 */ /* 0x004fe4000f8e02ff */
[----:B-1----:R-:W-:-:S04]  /*0130*/  IMAD.HI.U32 R3, R3, R4, RZ ;  /* 0x0000000403037227 */ /* 0x002fc800078e00ff */
[----:B------:R-:W-:-:S04]  /*0140*/  IMAD.MOV R5, RZ, RZ, -R3 ;  /* 0x000000ffff057224 */ /* 0x000fc800078e0a03 */
[----:B------:R-:W-:-:S05]  /*0150*/  IMAD R0, R5, UR4, R4 ;  /* 0x0000000405007c24 */ /* 0x000fca000f8e0204 */
[----:B------:R-:W-:-:S13]  /*0160*/  ISETP.GE.U32.AND P0, PT, R0, UR4, PT ;  /* 0x0000000400007c0c */ /* 0x000fda000bf06070 */
[----:B------:R-:W-:Y:S02]  /*0170*/  @P0 VIADD R0, R0, -UR4 ;  /* 0x8000000400000c36 */ /* 0x000fe40008000000 */
[----:B------:R-:W-:Y:S01]  /*0180*/  @P0 VIADD R3, R3, 0x1 ;  /* 0x0000000103030836 */ /* 0x000fe20000000000 */
[----:B------:R-:W-:Y:S02]  /*0190*/  ISETP.NE.U32.AND P0, PT, RZ, UR4, PT ;  /* 0x00000004ff007c0c */ /* 0x000fe4000bf05070 */
[----:B------:R-:W-:-:S13]  /*01a0*/  ISETP.GE.U32.AND P1, PT, R0, UR4, PT ;  /* 0x0000000400007c0c */ /* 0x000fda000bf26070 */
[----:B------:R-:W-:-:S05]  /*01b0*/  @P1 VIADD R3, R3, 0x1 ;  /* 0x0000000103031836 */ /* 0x000fca0000000000 */
[----:B------:R-:W-:-:S05]  /*01c0*/  SEL R3, R6, R3, !P0 ;  /* 0x0000000306037207 */ /* 0x000fca0004000000 */
[----:B------:R-:W-:Y:S01]  /*01d0*/  IMAD R2, R2, UR6, R3 ;  /* 0x0000000602027c24 */ /* 0x000fe2000f8e0203 */
[----:B----4-:R-:W-:Y:S06]  /*01e0*/  BRA.U !UP0, `(.L_x_0) ;  /* 0x0000000d08207547 */ /* 0x010fec000b800000 */
[----:B------:R-:W0:Y:S01]  /*01f0*/  LDC.64 R10, c[0x0][0x3b8] ;  /* 0x0000ee00ff0a7b82 */ /* 0x000e220000000a00 */
[----:B------:R-:W-:-:S04]  /*0200*/  IADD3 R3, PT, PT, R0, -UR4, RZ ;  /* 0x8000000400037c10 */ /* 0x000fc8000fffe0ff */
[----:B------:R-:W-:-:S03]  /*0210*/  @P0 SEL R6, R3, R0, P1 ;  /* 0x0000000003060207 */ /* 0x000fc60000800000 */
[----:B------:R-:W1:Y:S02]  /*0220*/  LDC.64 R4, c[0x0][0x390] ;  /* 0x0000e400ff047b82 */ /* 0x000e640000000a00 */
[----:B------:R-:W-:-:S06]  /*0230*/  IMAD R3, R2, UR4, R6 ;  /* 0x0000000402037c24 */ /* 0x000fcc000f8e0206 */
[----:B------:R-:W2:Y:S01]  /*0240*/  LDC.64 R12, c[0x0][0x3c8] ;  /* 0x0000f200ff0c7b82 */ /* 0x000ea20000000a00 */
[----:B0-----:R-:W-:-:S07]  /*0250*/  IMAD.WIDE R10, R3, 0x4, R10 ;  /* 0x00000004030a7825 */ /* 0x001fce00078e020a */
[----:B------:R-:W0:Y:S01]  /*0260*/  LDC.64 R8, c[0x0][0x3c0] ;  /* 0x0000f000ff087b82 */ /* 0x000e220000000a00 */
[----:B------:R-:W3:Y:S01]  /*0270*/  LDG.E R3, desc[UR8][R10.64] ;  /* 0x000000080a037981 */ /* 0x000ee2000c1e1900 */
[----:B------:R-:W-:Y:S01]  /*0280*/  UISETP.GE.U32.AND UP0, UPT, UR5, 0x4, UPT ;  /* 0x000000040500788c */ /* 0x000fe2000bf06070 */
[----:B------:R-:W-:Y:S01]  /*0290*/  IMAD R7, R7, UR4, R6 ;  /* 0x0000000407077c24 */ /* 0x000fe2000f8e0206 */
[----:B------:R-:W-:Y:S01]  /*02a0*/  ULOP3.LUT UR6, UR5, 0x3, URZ, 0xc0, !UPT ;  /* 0x0000000305067892 */ /* 0x000fe2000f8ec0ff */
[----:B------:R-:W-:Y:S01]  /*02b0*/  IMAD.MOV.U32 R15, RZ, RZ, 0x40590000 ;  /* 0x40590000ff0f7424 */ /* 0x000fe200078e00ff */
[----:B------:R-:W-:Y:S01]  /*02c0*/  UMOV UR4, URZ ;  /* 0x000000ff00047c82 */ /* 0x000fe20008000000 */
[----:B-1----:R-:W-:-:S04]  /*02d0*/  IMAD.WIDE R4, R7, 0x8, R4 ;  /* 0x0000000807047825 */ /* 0x002fc800078e0204 */
[----:B--2---:R-:W-:-:S04]  /*02e0*/  IMAD.WIDE R6, R2, 0x8, R12 ;  /* 0x0000000802067825 */ /* 0x004fc800078e020c */
[----:B0-----:R-:W-:-:S04]  /*02f0*/  IMAD.WIDE R8, R2, 0x8, R8 ;  /* 0x0000000802087825 */ /* 0x001fc800078e0208 */
[----:B---3--:R-:W-:Y:S01]  /*0300*/  IMAD.WIDE.U32 R10, R3, 0x8, R12 ;  /* 0x00000008030a7825 */ /* 0x008fe200078e000c */
[----:B------:R-:W-:Y:S06]  /*0310*/  BRA.U !UP0, `(.L_x_1) ;  /* 0x0000000908347547 */ /* 0x000fec000b800000 */
[----:B------:R-:W-:-:S04]  /*0320*/  ULOP3.LUT UR5, UR5, 0x7ffffffc, URZ, 0xc0, !UPT ;  /* 0x7ffffffc05057892 */ /* 0x000fc8000f8ec0ff */
[----:B------:R-:W-:-:S12]  /*0330*/  UIADD3 UR5, UPT, UPT, -UR5, URZ, URZ ;  /* 0x000000ff05057290 */ /* 0x000fd8000fffe1ff */
.L_x_18:
[----:B------:R-:W-:Y:S01]  /*0340*/  BAR.SYNC.DEFER_BLOCKING 0x0 ;  /* 0x0000000000007b1d */ /* 0x000fe20000010000 */
[----:B------:R-:W-:Y:S01]  /*0350*/  ISETP.GE.AND P0, PT, R3, RZ, PT ;  /* 0x000000ff0300720c */ /* 0x000fe20003f06270 */
[----:B------:R-:W-:-:S04]  /*0360*/  UIADD3 UR5, UPT, UPT, UR5, 0x4, URZ ;  /* 0x0000000405057890 */ /* 0x000fc8000fffe0ff */
[----:B------:R-:W-:Y:S01]  /*0370*/  UISETP.NE.AND UP0, UPT, UR5, URZ, UPT ;  /* 0x000000ff0500728c */ /* 0x000fe2000bf05270 */
[----:B------:R-:W-:Y:S07]  /*0380*/  BSSY.RECONVERGENT B0, `(.L_x_2) ;  /* 0x000001c000007945 */ /* 0x000fee0003800200 */
[----:B01234-:R-:W-:Y:S05]  /*0390*/  @!P0 BRA `(.L_x_3) ;  /* 0x0000000000688947 */ /* 0x01ffea0003800000 */
[----:B------:R-:W2:Y:S01]  /*03a0*/  LDG.E.64 R16, desc[UR8][R4.64] ;  /* 0x0000000804107981 */ /* 0x000ea2000c1e1b00 */
[----:B------:R-:W0:Y:S01]  /*03b0*/  MUFU.RCP64H R13, 100 ;  /* 0x40590000000d7908 */ /* 0x000e220000001800 */
[----:B------:R-:W-:Y:S01]  /*03c0*/  IMAD.MOV.U32 R20, RZ, RZ, 0x0 ;  /* 0x00000000ff147424 */ /* 0x000fe200078e00ff */
[----:B------:R-:W-:Y:S01]  /*03d0*/  BSSY.RECONVERGENT B1, `(.L_x_4) ;  /* 0x0000013000017945 */ /* 0x000fe20003800200 */
[----:B------:R-:W-:Y:S02]  /*03e0*/  IMAD.MOV.U32 R21, RZ, RZ, 0x40590000 ;  /* 0x40590000ff157424 */ /* 0x000fe400078e00ff */
[----:B------:R-:W-:-:S06]  /*03f0*/  IMAD.MOV.U32 R12, RZ, RZ, 0x1 ;  /* 0x00000001ff0c7424 */ /* 0x000fcc00078e00ff */
[----:B0-----:R-:W-:-:S08]  /*0400*/  DFMA R18, R12, -R20, 1 ;  /* 0x3ff000000c12742b */ /* 0x001fd00000000814 */
[----:B------:R-:W-:-:S08]  /*0410*/  DFMA R18, R18, R18, R18 ;  /* 0x000000121212722b */ /* 0x000fd00000000012 */
[----:B------:R-:W-:-:S08]  /*0420*/  DFMA R18, R12, R18, R12 ;  /* 0x000000120c12722b */ /* 0x000fd0000000000c */
[----:B------:R-:W-:-:S08]  /*0430*/  DFMA R12, R18, -R20, 1 ;  /* 0x3ff00000120c742b */ /* 0x000fd00000000814 */
[----:B------:R-:W-:-:S08]  /*0440*/  DFMA R12, R18, R12, R18 ;  /* 0x0000000c120c722b */ /* 0x000fd00000000012 */
[----:B--2---:R-:W-:Y:S01]  /*0450*/  DMUL R18, R16, R12 ;  /* 0x0000000c10127228 */ /* 0x004fe20000000000 */
[----:B------:R-:W-:-:S07]  /*0460*/  FSETP.GEU.AND P1, PT, |R17|, 6.5827683646048100446e-37, PT ;  /* 0x036000001100780b */ /* 0x000fce0003f2e200 */
[----:B------:R-:W-:-:S08]  /*0470*/  DFMA R20, R18, -100, R16 ;  /* 0xc05900001214782b */ /* 0x000fd00000000010 */
[----:B------:R-:W-:-:S10]  /*0480*/  DFMA R12, R12, R20, R18 ;  /* 0x000000140c0c722b */ /* 0x000fd40000000012 */
[----:B------:R-:W-:-:S05]  /*0490*/  FFMA R0, RZ, 3.390625, R13 ;  /* 0x40590000ff007823 */ /* 0x000fca000000000d */
[----:B------:R-:W-:-:S13]  /*04a0*/  FSETP.GT.AND P0, PT, |R0|, 1.469367938527859385e-39, PT ;  /* 0x001000000000780b */ /* 0x000fda0003f04200 */
[----:B------:R-:W-:Y:S05]  /*04b0*/  @P0 BRA P1, `(.L_x_5) ;  /* 0x0000000000100947 */ /* 0x000fea0000800000 */
[----:B------:R-:W-:-:S07]  /*04c0*/  MOV R0, 0x4e0 ;  /* 0x000004e000007802 */ /* 0x000fce0000000f00 */
[----:B------:R-:W-:Y:S05]  /*04d0*/  CALL.REL.NOINC `($__internal_0_$__cuda_sm20_div_rn_f64_full) ;  /* 0x0000000800947944 */ /* 0x000fea0003c00000 */
[----:B------:R-:W-:Y:S02]  /*04e0*/  IMAD.MOV.U32 R12, RZ, RZ, R20 ;  /* 0x000000ffff0c7224 */ /* 0x000fe400078e0014 */
[----:B------:R-:W-:-:S07]  /*04f0*/  IMAD.MOV.U32 R13, RZ, RZ, R21 ;  /* 0x000000ffff0d7224 */ /* 0x000fce00078e0015 */
.L_x_5:
[----:B------:R-:W-:Y:S05]  /*0500*/  BSYNC.RECONVERGENT B1 ;  /* 0x0000000000017941 */ /* 0x000fea0003800200 */
.L_x_4:
[----:B------:R-:W2:Y:S02]  /*0510*/  LDG.E.64 R16, desc[UR8][R8.64] ;  /* 0x0000000808107981 */ /* 0x000ea4000c1e1b00 */
[----:B--2---:R-:W-:-:S07]  /*0520*/  DMUL R16, R16, R12 ;  /* 0x0000000c10107228 */ /* 0x004fce0000000000 */
[----:B------:R0:W-:Y:S04]  /*0530*/  REDG.E.ADD.F64.RN.STRONG.GPU desc[UR8][R10.64], R16 ;  /* 0x000000100a0079a6 */ /* 0x0001e8000c12ff08 */
.L_x_3:
[----:B------:R-:W-:Y:S05]  /*0540*/  BSYNC.RECONVERGENT B0 ;  /* 0x0000000000007941 */ /* 0x000fea0003800200 */
.L_x_2:
[----:B------:R-:W-:Y:S06]  /*0550*/  BAR.SYNC.DEFER_BLOCKING 0x0 ;  /* 0x0000000000007b1d */ /* 0x000fec0000010000 */
[----:B------:R-:W2:Y:S01]  /*0560*/  LDG.E.64 R12, desc[UR8][R6.64] ;  /* 0x00000008060c7981 */ /* 0x000ea2000c1e1b00 */
[----:B------:R-:W-:Y:S01]  /*0570*/  ISETP.GE.AND P0, PT, R3, RZ, PT ;  /* 0x000000ff0300720c */ /* 0x000fe20003f06270 */
[----:B------:R-:W-:Y:S02]  /*0580*/  BSSY.RECONVERGENT B0, `(.L_x_6) ;  /* 0x000001e000007945 */ /* 0x000fe40003800200 */
[----:B--2---:R1:W-:Y:S01]  /*0590*/  STG.E.64 desc[UR8][R8.64], R12 ;  /* 0x0000000c08007986 */ /* 0x0043e2000c101b08 */
[----:B------:R-:W-:Y:S09]  /*05a0*/  BAR.SYNC.DEFER_BLOCKING 0x0 ;  /* 0x0000000000007b1d */ /* 0x000ff20000010000 */
[----:B------:R-:W-:Y:S05]  /*05b0*/  @!P0 BRA `(.L_x_7) ;  /* 0x0000000000688947 */ /* 0x000fea0003800000 */
[----:B0-----:R-:W2:Y:S01]  /*05c0*/  LDG.E.64 R16, desc[UR8][R4.64] ;  /* 0x0000000804107981 */ /* 0x001ea2000c1e1b00 */
[----:B-1----:R-:W0:Y:S01]  /*05d0*/  MUFU.RCP64H R13, 100 ;  /* 0x40590000000d7908 */ /* 0x002e220000001800 */
[----:B------:R-:W-:Y:S01]  /*05e0*/  IMAD.MOV.U32 R18, RZ, RZ, 0x0 ;  /* 0x00000000ff127424 */ /* 0x000fe200078e00ff */
[----:B------:R-:W-:Y:S01]  /*05f0*/  MOV R19, 0x40590000 ;  /* 0x4059000000137802 */ /* 0x000fe20000000f00 */
[----:B------:R-:W-:Y:S01]  /*0600*/  IMAD.MOV.U32 R12, RZ, RZ, 0x1 ;  /* 0x00000001ff0c7424 */ /* 0x000fe200078e00ff */
[----:B------:R-:W-:Y:S05]  /*0610*/  BSSY.RECONVERGENT B1, `(.L_x_8) ;  /* 0x0000011000017945 */ /* 0x000fea0003800200 */
        /* <DEDUP_REMOVED lines=16> */
.L_x_9:
[----:B------:R-:W-:Y:S05]  /*0720*/  BSYNC.RECONVERGENT B1 ;  /* 0x0000000000017941 */ /* 0x000fea0003800200 */
.L_x_8:
[----:B------:R-:W2:Y:S02]  /*0730*/  LDG.E.64 R16, desc[UR8][R8.64] ;  /* 0x0000000808107981 */ /* 0x000ea4000c1e1b00 */
[----:B--2---:R-:W-:-:S07]  /*0740*/  DMUL R16, R16, R12 ;  /* 0x0000000c10107228 */ /* 0x004fce0000000000 */
[----:B------:R2:W-:Y:S04]  /*0750*/  REDG.E.ADD.F64.RN.STRONG.GPU desc[UR8][R10.64], R16 ;  /* 0x000000100a0079a6 */ /* 0x0005e8000c12ff08 */
.L_x_7:
[----:B------:R-:W-:Y:S05]  /*0760*/  BSYNC.RECONVERGENT B0 ;  /* 0x0000000000007941 */ /* 0x000fea0003800200 */
.L_x_6:
[----:B------:R-:W-:Y:S06]  /*0770*/  BAR.SYNC.DEFER_BLOCKING 0x0 ;  /* 0x0000000000007b1d */ /* 0x000fec0000010000 */
[----:B-1----:R-:W3:Y:S01]  /*0780*/  LDG.E.64 R12, desc[UR8][R6.64] ;  /* 0x00000008060c7981 */ /* 0x002ee2000c1e1b00 */
[----:B------:R-:W-:Y:S01]  /*0790*/  ISETP.GE.AND P0, PT, R3, RZ, PT ;  /* 0x000000ff0300720c */ /* 0x000fe20003f06270 */
[----:B------:R-:W-:Y:S02]  /*07a0*/  BSSY.RECONVERGENT B0, `(.L_x_10) ;  /* 0x000001e000007945 */ /* 0x000fe40003800200 */
[----:B---3--:R1:W-:Y:S01]  /*07b0*/  STG.E.64 desc[UR8][R8.64], R12 ;  /* 0x0000000c08007986 */ /* 0x0083e2000c101b08 */
[----:B------:R-:W-:Y:S09]  /*07c0*/  BAR.SYNC.DEFER_BLOCKING 0x0 ;  /* 0x0000000000007b1d */ /* 0x000ff20000010000 */
[----:B------:R-:W-:Y:S05]  /*07d0*/  @!P0 BRA `(.L_x_11) ;  /* 0x0000000000688947 */ /* 0x000fea0003800000 */
[----:B0-2---:R-:W2:Y:S01]  /*07e0*/  LDG.E.64 R16, desc[UR8][R4.64] ;  /* 0x0000000804107981 */ /* 0x005ea2000c1e1b00 */
[----:B-1----:R-:W0:Y:S01]  /*07f0*/  MUFU.RCP64H R13, 100 ;  /* 0x40590000000d7908 */ /* 0x002e220000001800 */
        /* <DEDUP_REMOVED lines=18> */
[----:B------:R-:W-:Y:S01]  /*0920*/  MOV R12, R20 ;  /* 0x00000014000c7202 */ /* 0x000fe20000000f00 */
[----:B------:R-:W-:-:S07]  /*0930*/  IMAD.MOV.U32 R13, RZ, RZ, R21 ;  /* 0x000000ffff0d7224 */ /* 0x000fce00078e0015 */
.L_x_13:
[----:B------:R-:W-:Y:S05]  /*0940*/  BSYNC.RECONVERGENT B1 ;  /* 0x0000000000017941 */ /* 0x000fea0003800200 */
.L_x_12:
[----:B------:R-:W2:Y:S02]  /*0950*/  LDG.E.64 R16, desc[UR8][R8.64] ;  /* 0x0000000808107981 */ /* 0x000ea4000c1e1b00 */
[----:B--2---:R-:W-:-:S07]  /*0960*/  DMUL R16, R16, R12 ;  /* 0x0000000c10107228 */ /* 0x004fce0000000000 */
[----:B------:R3:W-:Y:S04]  /*0970*/  REDG.E.ADD.F64.RN.STRONG.GPU desc[UR8][R10.64], R16 ;  /* 0x000000100a0079a6 */ /* 0x0007e8000c12ff08 */
.L_x_11:
[----:B------:R-:W-:Y:S05]  /*0980*/  BSYNC.RECONVERGENT B0 ;  /* 0x0000000000007941 */ /* 0x000fea0003800200 */
.L_x_10:
[----:B------:R-:W-:Y:S06]  /*0990*/  BAR.SYNC.DEFER_BLOCKING 0x0 ;  /* 0x0000000000007b1d */ /* 0x000fec0000010000 */
[----:B-1----:R-:W4:Y:S01]  /*09a0*/  LDG.E.64 R12, desc[UR8][R6.64] ;  /* 0x00000008060c7981 */ /* 0x002f22000c1e1b00 */
[----:B------:R-:W-:Y:S01]  /*09b0*/  ISETP.GE.AND P0, PT, R3, RZ, PT ;  /* 0x000000ff0300720c */ /* 0x000fe20003f06270 */
[----:B------:R-:W-:Y:S02]  /*09c0*/  BSSY.RECONVERGENT B0, `(.L_x_14) ;  /* 0x000001e000007945 */ /* 0x000fe40003800200 */
[----:B----4-:R1:W-:Y:S01]  /*09d0*/  STG.E.64 desc[UR8][R8.64], R12 ;  /* 0x0000000c08007986 */ /* 0x0103e2000c101b08 */
[----:B------:R-:W-:Y:S09]  /*09e0*/  BAR.SYNC.DEFER_BLOCKING 0x0 ;  /* 0x0000000000007b1d */ /* 0x000ff20000010000 */
[----:B------:R-:W-:Y:S05]  /*09f0*/  @!P0 BRA `(.L_x_15) ;  /* 0x0000000000688947 */ /* 0x000fea0003800000 */
[----:B0-23--:R-:W2:Y:S01]  /*0a00*/  LDG.E.64 R16, desc[UR8][R4.64] ;  /* 0x0000000804107981 */ /* 0x00dea2000c1e1b00 */
        /* <DEDUP_REMOVED lines=21> */
.L_x_17:
[----:B------:R-:W-:Y:S05]  /*0b60*/  BSYNC.RECONVERGENT B1 ;  /* 0x0000000000017941 */ /* 0x000fea0003800200 */
.L_x_16:
[----:B------:R-:W2:Y:S02]  /*0b70*/  LDG.E.64 R16, desc[UR8][R8.64] ;  /* 0x0000000808107981 */ /* 0x000ea4000c1e1b00 */
[----:B--2---:R-:W-:-:S07]  /*0b80*/  DMUL R16, R16, R12 ;  /* 0x0000000c10107228 */ /* 0x004fce0000000000 */
[----:B------:R4:W-:Y:S04]  /*0b90*/  REDG.E.ADD.F64.RN.STRONG.GPU desc[UR8][R10.64], R16 ;  /* 0x000000100a0079a6 */ /* 0x0009e8000c12ff08 */
.L_x_15:
[----:B------:R-:W-:Y:S05]  /*0ba0*/  BSYNC.RECONVERGENT B0 ;  /* 0x0000000000007941 */ /* 0x000fea0003800200 */
.L_x_14:
[----:B------:R-:W-:Y:S06]  /*0bb0*/  BAR.SYNC.DEFER_BLOCKING 0x0 ;  /* 0x0000000000007b1d */ /* 0x000fec0000010000 */
[----:B-1----:R-:W5:Y:S04]  /*0bc0*/  LDG.E.64 R12, desc[UR8][R6.64] ;  /* 0x00000008060c7981 */ /* 0x002f68000c1e1b00 */
[----:B-----5:R1:W-:Y:S01]  /*0bd0*/  STG.E.64 desc[UR8][R8.64], R12 ;  /* 0x0000000c08007986 */ /* 0x0203e2000c101b08 */
[----:B------:R-:W-:Y:S05]  /*0be0*/  BRA.U UP0, `(.L_x_18) ;  /* 0xfffffff500d47547 */ /* 0x000fea000b83ffff */
.L_x_1:
[----:B------:R-:W-:-:S09]  /*0bf0*/  UISETP.NE.AND UP0, UPT, UR6, URZ, UPT ;  /* 0x000000ff0600728c */ /* 0x000fd2000bf05270 */
[----:B------:R-:W-:Y:S05]  /*0c00*/  BRA.U !UP0, `(.L_x_0) ;  /* 0x0000000108987547 */ /* 0x000fea000b800000 */
[----:B------:R-:W-:-:S12]  /*0c10*/  UIADD3 UR5, UPT, UPT, -UR6, URZ, URZ ;  /* 0x000000ff06057290 */ /* 0x000fd8000fffe1ff */
.L_x_23:
[----:B------:R-:W-:Y:S01]  /*0c20*/  BAR.SYNC.DEFER_BLOCKING 0x0 ;  /* 0x0000000000007b1d */ /* 0x000fe20000010000 */
[----:B------:R-:W-:Y:S01]  /*0c30*/  ISETP.GE.AND P0, PT, R3, RZ, PT ;  /* 0x000000ff0300720c */ /* 0x000fe20003f06270 */
[----:B------:R-:W-:-:S04]  /*0c40*/  UIADD3 UR5, UPT, UPT, UR5, 0x1, URZ ;  /* 0x0000000105057890 */ /* 0x000fc8000fffe0ff */
[----:B------:R-:W-:Y:S01]  /*0c50*/  UISETP.NE.AND UP0, UPT, UR5, URZ, UPT ;  /* 0x000000ff0500728c */ /* 0x000fe2000bf05270 */
[----:B------:R-:W-:Y:S07]  /*0c60*/  BSSY.RECONVERGENT B0, `(.L_x_19) ;  /* 0x000001c000007945 */ /* 0x000fee0003800200 */
[----:B------:R-:W-:Y:S05]  /*0c70*/  @!P0 BRA `(.L_x_20) ;  /* 0x0000000000688947 */ /* 0x000fea0003800000 */
[----:B0-234-:R-:W2:Y:S01]  /*0c80*/  LDG.E.64 R16, desc[UR8][R4.64] ;  /* 0x0000000804107981 */ /* 0x01dea2000c1e1b00 */
[----:B-1----:R-:W0:Y:S01]  /*0c90*/  MUFU.RCP64H R13, 100 ;  /* 0x40590000000d7908 */ /* 0x002e220000001800 */
[----:B------:R-:W-:Y:S01]  /*0ca0*/  MOV R18, 0x0 ;  /* 0x0000000000127802 */ /* 0x000fe20000000f00 */
[----:B------:R-:W-:Y:S01]  /*0cb0*/  IMAD.MOV.U32 R19, RZ, RZ, 0x40590000 ;  /* 0x40590000ff137424 */ /* 0x000fe200078e00ff */
[----:B------:R-:W-:Y:S01]  /*0cc0*/  BSSY.RECONVERGENT B1, `(.L_x_21) ;  /* 0x0000012000017945 */ /* 0x000fe20003800200 */
        /* <DEDUP_REMOVED lines=17> */
.L_x_22:
[----:B------:R-:W-:Y:S05]  /*0de0*/  BSYNC.RECONVERGENT B1 ;  /* 0x0000000000017941 */ /* 0x000fea0003800200 */
.L_x_21:
[----:B------:R-:W2:Y:S02]  /*0df0*/  LDG.E.64 R16, desc[UR8][R8.64] ;  /* 0x0000000808107981 */ /* 0x000ea4000c1e1b00 */
[----:B--2---:R-:W-:-:S07]  /*0e00*/  DMUL R16, R16, R12 ;  /* 0x0000000c10107228 */ /* 0x004fce0000000000 */
[----:B------:R0:W-:Y:S04]  /*0e10*/  REDG.E.ADD.F64.RN.STRONG.GPU desc[UR8][R10.64], R16 ;  /* 0x000000100a0079a6 */ /* 0x0001e8000c12ff08 */
.L_x_20:
[----:B------:R-:W-:Y:S05]  /*0e20*/  BSYNC.RECONVERGENT B0 ;  /* 0x0000000000007941 */ /* 0x000fea0003800200 */
.L_x_19:
[----:B------:R-:W-:Y:S06]  /*0e30*/  BAR.SYNC.DEFER_BLOCKING 0x0 ;  /* 0x0000000000007b1d */ /* 0x000fec0000010000 */
[----:B-1----:R-:W5:Y:S04]  /*0e40*/  LDG.E.64 R12, desc[UR8][R6.64] ;  /* 0x00000008060c7981 */ /* 0x002f68000c1e1b00 */
[----:B-----5:R1:W-:Y:S01]  /*0e50*/  STG.E.64 desc[UR8][R8.64], R12 ;  /* 0x0000000c08007986 */ /* 0x0203e2000c101b08 */
[----:B------:R-:W-:Y:S05]  /*0e60*/  BRA.U UP0, `(.L_x_23) ;  /* 0xfffffffd006c7547 */ /* 0x000fea000b83ffff */
.L_x_0:
[----:B------:R-:W5:Y:S02]  /*0e70*/  LDC.64 R4, c[0x0][0x3c0] ;  /* 0x0000f000ff047b82 */ /* 0x000f640000000a00 */
[----:B-----5:R-:W-:-:S05]  /*0e80*/  IMAD.WIDE R4, R2, 0x8, R4 ;  /* 0x0000000802047825 */ /* 0x020fca00078e0204 */
[----:B------:R-:W5:Y:S01]  /*0e90*/  LDG.E.64 R2, desc[UR8][R4.64] ;  /* 0x0000000804027981 */ /* 0x000f62000c1e1b00 */
[----:B------:R-:W-:Y:S01]  /*0ea0*/  IMAD.MOV.U32 R0, RZ, RZ, RZ ;  /* 0x000000ffff007224 */ /* 0x000fe200078e00ff */
[----:B-----5:R-:W-:Y:S01]  /*0eb0*/  DSETP.MAX.AND P0, P1, RZ, R2, PT ;  /* 0x00000002ff00722a */ /* 0x020fe2000390f000 */
[----:B------:R-:W-:-:S05]  /*0ec0*/  IMAD.MOV.U32 R7, RZ, RZ, R3 ;  /* 0x000000ffff077224 */ /* 0x000fca00078e0003 */
[C---:B-1----:R-:W-:Y:S02]  /*0ed0*/  FSEL R9, R0.reuse, R7, P0 ;  /* 0x0000000700097208 */ /* 0x042fe40000000000 */
[----:B------:R-:W-:-:S06]  /*0ee0*/  SEL R2, R0, R2, P0 ;  /* 0x0000000200027207 */ /* 0x000fcc0000000000 */
[----:B------:R-:W-:-:S04]  /*0ef0*/  @P1 LOP3.LUT R9, R7, 0x80000, RZ, 0xfc, !PT ;  /* 0x0008000007091812 */ /* 0x000fc800078efcff */
[----:B------:R-:W-:-:S05]  /*0f00*/  MOV R3, R9 ;  /* 0x0000000900037202 */ /* 0x000fca0000000f00 */
[----:B------:R-:W-:Y:S01]  /*0f10*/  STG.E.64 desc[UR8][R4.64], R2 ;  /* 0x0000000204007986 */ /* 0x000fe2000c101b08 */
[----:B------:R-:W-:Y:S05]  /*0f20*/  EXIT ;  /* 0x000000000000794d */ /* 0x000fea0003800000 */
        .weak           $__internal_0_$__cuda_sm20_div_rn_f64_full
        .type           $__internal_0_$__cuda_sm20_div_rn_f64_full,@function
        .size           $__internal_0_$__cuda_sm20_div_rn_f64_full,(.L_x_87 - $__internal_0_$__cuda_sm20_div_rn_f64_full)
$__internal_0_$__cuda_sm20_div_rn_f64_full:
[----:B------:R-:W-:Y:S01]  /*0f30*/  IMAD.MOV.U32 R13, RZ, RZ, R17 ;  /* 0x000000ffff0d7224 */ /* 0x000fe200078e0011 */
[C---:B------:R-:W-:Y:S01]  /*0f40*/  FSETP.GEU.AND P0, PT, |R15|.reuse, 1.469367938527859385e-39, PT ;  /* 0x001000000f00780b */ /* 0x040fe20003f0e200 */
[----:B------:R-:W-:Y:S01]  /*0f50*/  IMAD.U32 R14, RZ, RZ, UR4 ;  /* 0x00000004ff0e7e24 */ /* 0x000fe2000f8e00ff */
[----:B------:R-:W-:Y:S01]  /*0f60*/  LOP3.LUT R17, R15, 0x800fffff, RZ, 0xc0, !PT ;  /* 0x800fffff0f117812 */ /* 0x000fe200078ec0ff */
[----:B------:R-:W-:Y:S01]  /*0f70*/  IMAD.MOV.U32 R12, RZ, RZ, R16 ;  /* 0x000000ffff0c7224 */ /* 0x000fe200078e0010 */
[----:B------:R-:W-:Y:S01]  /*0f80*/  FSETP.GEU.AND P2, PT, |R13|, 1.469367938527859385e-39, PT ;  /* 0x001000000d00780b */ /* 0x000fe20003f4e200 */
[----:B------:R-:W-:Y:S01]  /*0f90*/  IMAD.U32 R16, RZ, RZ, UR4 ;  /* 0x00000004ff107e24 */ /* 0x000fe2000f8e00ff */
[----:B------:R-:W-:Y:S01]  /*0fa0*/  LOP3.LUT R17, R17, 0x3ff00000, RZ, 0xfc, !PT ;  /* 0x3ff0000011117812 */ /* 0x000fe200078efcff */
[----:B------:R-:W-:Y:S01]  /*0fb0*/  IMAD.MOV.U32 R27, RZ, RZ, 0x1ca00000 ;  /* 0x1ca00000ff1b7424 */ /* 0x000fe200078e00ff */
[----:B------:R-:W-:Y:S01]  /*0fc0*/  LOP3.LUT R26, R13, 0x7ff00000, RZ, 0xc0, !PT ;  /* 0x7ff000000d1a7812 */ /* 0x000fe200078ec0ff */
[----:B------:R-:W-:Y:S01]  /*0fd0*/  IMAD.MOV.U32 R18, RZ, RZ, R12 ;  /* 0x000000ffff127224 */ /* 0x000fe200078e000c */
[----:B------:R-:W-:Y:S01]  /*0fe0*/  LOP3.LUT R29, R15, 0x7ff00000, RZ, 0xc0, !PT ;  /* 0x7ff000000f1d7812 */ /* 0x000fe200078ec0ff */
[----:B------:R-:W-:Y:S01]  /*0ff0*/  IMAD.MOV.U32 R20, RZ, RZ, 0x1 ;  /* 0x00000001ff147424 */ /* 0x000fe200078e00ff */
[----:B------:R-:W-:Y:S01]  /*1000*/  BSSY.RECONVERGENT B2, `(.L_x_24) ;  /* 0x000004d000027945 */ /* 0x000fe20003800200 */
[----:B------:R-:W-:Y:S01]  /*1010*/  @!P0 DMUL R16, R14, 8.98846567431157953865e+307 ;  /* 0x7fe000000e108828 */ /* 0x000fe20000000000 */
[----:B------:R-:W-:-:S03]  /*1020*/  ISETP.GE.U32.AND P1, PT, R26, R29, PT ;  /* 0x0000001d1a00720c */ /* 0x000fc60003f26070 */
[----:B------:R-:W-:Y:S02]  /*1030*/  @!P2 LOP3.LUT R19, R15, 0x7ff00000, RZ, 0xc0, !PT ;  /* 0x7ff000000f13a812 */ /* 0x000fe400078ec0ff */
[----:B------:R-:W0:Y:S01]  /*1040*/  MUFU.RCP64H R21, R17 ;  /* 0x0000001100157308 */ /* 0x000e220000001800 */
[----:B------:R-:W-:Y:S02]  /*1050*/  @!P2 MOV R22, RZ ;  /* 0x000000ff0016a202 */ /* 0x000fe40000000f00 */
[----:B------:R-:W-:Y:S02]  /*1060*/  @!P2 ISETP.GE.U32.AND P3, PT, R26, R19, PT ;  /* 0x000000131a00a20c */ /* 0x000fe40003f66070 */
[C---:B------:R-:W-:Y:S02]  /*1070*/  SEL R19, R27.reuse, 0x63400000, !P1 ;  /* 0x634000001b137807 */ /* 0x040fe40004800000 */
[----:B------:R-:W-:Y:S02]  /*1080*/  @!P2 SEL R23, R27, 0x63400000, !P3 ;  /* 0x634000001b17a807 */ /* 0x000fe40005800000 */
[----:B------:R-:W-:-:S02]  /*1090*/  LOP3.LUT R19, R19, 0x800fffff, R13, 0xf8, !PT ;  /* 0x800fffff13137812 */ /* 0x000fc400078ef80d */
[----:B------:R-:W-:Y:S02]  /*10a0*/  @!P2 LOP3.LUT R23, R23, 0x80000000, R13, 0xf8, !PT ;  /* 0x800000001717a812 */ /* 0x000fe400078ef80d */
[----:B------:R-:W-:Y:S02]  /*10b0*/  @!P0 LOP3.LUT R29, R17, 0x7ff00000, RZ, 0xc0, !PT ;  /* 0x7ff00000111d8812 */ /* 0x000fe400078ec0ff */
[----:B------:R-:W-:-:S06]  /*10c0*/  @!P2 LOP3.LUT R23, R23, 0x100000, RZ, 0xfc, !PT ;  /* 0x001000001717a812 */ /* 0x000fcc00078efcff */
[----:B------:R-:W-:Y:S02]  /*10d0*/  @!P2 DFMA R18, R18, 2, -R22 ;  /* 0x400000001212a82b */ /* 0x000fe40000000816 */
[----:B0-----:R-:W-:-:S08]  /*10e0*/  DFMA R22, R20, -R16, 1 ;  /* 0x3ff000001416742b */ /* 0x001fd00000000810 */
[----:B------:R-:W-:-:S08]  /*10f0*/  DFMA R22, R22, R22, R22 ;  /* 0x000000161616722b */ /* 0x000fd00000000016 */
[----:B------:R-:W-:-:S08]  /*1100*/  DFMA R22, R20, R22, R20 ;  /* 0x000000161416722b */ /* 0x000fd00000000014 */
[----:B------:R-:W-:-:S08]  /*1110*/  DFMA R20, R22, -R16, 1 ;  /* 0x3ff000001614742b */ /* 0x000fd00000000810 */
[----:B------:R-:W-:-:S08]  /*1120*/  DFMA R20, R22, R20, R22 ;  /* 0x000000141614722b */ /* 0x000fd00000000016 */
[----:B------:R-:W-:-:S08]  /*1130*/  DMUL R22, R20, R18 ;  /* 0x0000001214167228 */ /* 0x000fd00000000000 */
[----:B------:R-:W-:-:S08]  /*1140*/  DFMA R24, R22, -R16, R18 ;  /* 0x800000101618722b */ /* 0x000fd00000000012 */
[----:B------:R-:W-:Y:S01]  /*1150*/  DFMA R24, R20, R24, R22 ;  /* 0x000000181418722b */ /* 0x000fe20000000016 */
[----:B------:R-:W-:Y:S01]  /*1160*/  IMAD.MOV.U32 R22, RZ, RZ, R26 ;  /* 0x000000ffff167224 */ /* 0x000fe200078e001a */
[----:B------:R-:W-:-:S05]  /*1170*/  @!P2 LOP3.LUT R22, R19, 0x7ff00000, RZ, 0xc0, !PT ;  /* 0x7ff000001316a812 */ /* 0x000fca00078ec0ff */
[----:B------:R-:W-:-:S05]  /*1180*/  VIADD R20, R22, 0xffffffff ;  /* 0xffffffff16147836 */ /* 0x000fca0000000000 */
[----:B------:R-:W-:Y:S01]  /*1190*/  ISETP.GT.U32.AND P0, PT, R20, 0x7feffffe, PT ;  /* 0x7feffffe1400780c */ /* 0x000fe20003f04070 */
[----:B------:R-:W-:-:S05]  /*11a0*/  VIADD R20, R29, 0xffffffff ;  /* 0xffffffff1d147836 */ /* 0x000fca0000000000 */
[----:B------:R-:W-:-:S13]  /*11b0*/  ISETP.GT.U32.OR P0, PT, R20, 0x7feffffe, P0 ;  /* 0x7feffffe1400780c */ /* 0x000fda0000704470 */
[----:B------:R-:W-:Y:S05]  /*11c0*/  @P0 BRA `(.L_x_25) ;  /* 0x00000000006c0947 */ /* 0x000fea0003800000 */
[----:B------:R-:W-:-:S04]  /*11d0*/  LOP3.LUT R13, R15, 0x7ff00000, RZ, 0xc0, !PT ;  /* 0x7ff000000f0d7812 */ /* 0x000fc800078ec0ff */
[CC--:B------:R-:W-:Y:S02]  /*11e0*/  VIADDMNMX R12, R26.reuse, -R13.reuse, 0xb9600000, !PT ;  /* 0xb96000001a0c7446 */ /* 0x0c0fe4000780090d */
[----:B------:R-:W-:Y:S02]  /*11f0*/  ISETP.GE.U32.AND P0, PT, R26, R13, PT ;  /* 0x0000000d1a00720c */ /* 0x000fe40003f06070 */
[----:B------:R-:W-:Y:S02]  /*1200*/  VIMNMX R12, PT, PT, R12, 0x46a00000, PT ;  /* 0x46a000000c0c7848 */ /* 0x000fe40003fe0100 */
[----:B------:R-:W-:-:S05]  /*1210*/  SEL R27, R27, 0x63400000, !P0 ;  /* 0x634000001b1b7807 */ /* 0x000fca0004000000 */
[----:B------:R-:W-:Y:S01]  /*1220*/  IMAD.IADD R22, R12, 0x1, -R27 ;  /* 0x000000010c167824 */ /* 0x000fe200078e0a1b */
[----:B------:R-:W-:-:S03]  /*1230*/  MOV R12, RZ ;  /* 0x000000ff000c7202 */ /* 0x000fc60000000f00 */
[----:B------:R-:W-:-:S06]  /*1240*/  VIADD R13, R22, 0x7fe00000 ;  /* 0x7fe00000160d7836 */ /* 0x000fcc0000000000 */
[----:B------:R-:W-:-:S10]  /*1250*/  DMUL R20, R24, R12 ;  /* 0x0000000c18147228 */ /* 0x000fd40000000000 */
[----:B------:R-:W-:-:S13]  /*1260*/  FSETP.GTU.AND P0, PT, |R21|, 1.469367938527859385e-39, PT ;  /* 0x001000001500780b */ /* 0x000fda0003f0c200 */
[----:B------:R-:W-:Y:S05]  /*1270*/  @P0 BRA `(.L_x_26) ;  /* 0x0000000000940947 */ /* 0x000fea0003800000 */
[----:B------:R-:W-:-:S06]  /*1280*/  DFMA R16, R24, -R16, R18 ;  /* 0x800000101810722b */ /* 0x000fcc0000000012 */
[----:B------:R-:W-:-:S04]  /*1290*/  IMAD.MOV.U32 R16, RZ, RZ, RZ ;  /* 0x000000ffff107224 */ /* 0x000fc800078e00ff */
[C---:B------:R-:W-:Y:S02]  /*12a0*/  FSETP.NEU.AND P0, PT, R17.reuse, RZ, PT ;  /* 0x000000ff1100720b */ /* 0x040fe40003f0d000 */
[----:B------:R-:W-:-:S04]  /*12b0*/  LOP3.LUT R19, R17, 0x80000000, R15, 0x48, !PT ;  /* 0x8000000011137812 */ /* 0x000fc800078e480f */
[----:B------:R-:W-:-:S07]  /*12c0*/  LOP3.LUT R17, R19, R13, RZ, 0xfc, !PT ;  /* 0x0000000d13117212 */ /* 0x000fce00078efcff */
[----:B------:R-:W-:Y:S05]  /*12d0*/  @!P0 BRA `(.L_x_26) ;  /* 0x00000000007c8947 */ /* 0x000fea0003800000 */
[----:B------:R-:W-:Y:S01]  /*12e0*/  IMAD.MOV R13, RZ, RZ, -R22 ;  /* 0x000000ffff0d7224 */ /* 0x000fe200078e0a16 */
[----:B------:R-:W-:Y:S01]  /*12f0*/  DMUL.RP R16, R24, R16 ;  /* 0x0000001018107228 */ /* 0x000fe20000008000 */
[----:B------:R-:W-:-:S06]  /*1300*/  IMAD.MOV.U32 R12, RZ, RZ, RZ ;  /* 0x000000ffff0c7224 */ /* 0x000fcc00078e00ff */
[----:B------:R-:W-:-:S03]  /*1310*/  DFMA R12, R20, -R12, R24 ;  /* 0x8000000c140c722b */ /* 0x000fc60000000018 */
[----:B------:R-:W-:-:S03]  /*1320*/  LOP3.LUT R19, R17, R19, RZ, 0x3c, !PT ;  /* 0x0000001311137212 */ /* 0x000fc600078e3cff */
[----:B------:R-:W-:-:S04]  /*1330*/  IADD3 R12, PT, PT, -R22, -0x43300000, RZ ;  /* 0xbcd00000160c7810 */ /* 0x000fc80007ffe1ff */
[----:B------:R-:W-:-:S04]  /*1340*/  FSETP.NEU.AND P0, PT, |R13|, R12, PT ;  /* 0x0000000c0d00720b */ /* 0x000fc80003f0d200 */
[----:B------:R-:W-:Y:S02]  /*1350*/  FSEL R20, R16, R20, !P0 ;  /* 0x0000001410147208 */ /* 0x000fe40004000000 */
[----:B------:R-:W-:Y:S01]  /*1360*/  FSEL R21, R19, R21, !P0 ;  /* 0x0000001513157208 */ /* 0x000fe20004000000 */
[----:B------:R-:W-:Y:S06]  /*1370*/  BRA `(.L_x_26) ;  /* 0x0000000000547947 */ /* 0x000fec0003800000 */
.L_x_25:
[----:B------:R-:W-:-:S14]  /*1380*/  DSETP.NAN.AND P0, PT, R12, R12, PT ;  /* 0x0000000c0c00722a */ /* 0x000fdc0003f08000 */
[----:B------:R-:W-:Y:S05]  /*1390*/  @P0 BRA `(.L_x_27) ;  /* 0x0000000000440947 */ /* 0x000fea0003800000 */
[----:B------:R-:W-:-:S14]  /*13a0*/  DSETP.NAN.AND P0, PT, R14, R14, PT ;  /* 0x0000000e0e00722a */ /* 0x000fdc0003f08000 */
[----:B------:R-:W-:Y:S05]  /*13b0*/  @P0 BRA `(.L_x_28) ;  /* 0x0000000000300947 */ /* 0x000fea0003800000 */
[----:B------:R-:W-:Y:S01]  /*13c0*/  ISETP.NE.AND P0, PT, R22, R29, PT ;  /* 0x0000001d1600720c */ /* 0x000fe20003f05270 */
[----:B------:R-:W-:Y:S02]  /*13d0*/  IMAD.MOV.U32 R20, RZ, RZ, 0x0 ;  /* 0x00000000ff147424 */ /* 0x000fe400078e00ff */
[----:B------:R-:W-:-:S10]  /*13e0*/  IMAD.MOV.U32 R21, RZ, RZ, -0x80000 ;  /* 0xfff80000ff157424 */ /* 0x000fd400078e00ff */
[----:B------:R-:W-:Y:S05]  /*13f0*/  @!P0 BRA `(.L_x_26) ;  /* 0x0000000000348947 */ /* 0x000fea0003800000 */
[----:B------:R-:W-:Y:S02]  /*1400*/  ISETP.NE.AND P0, PT, R22, 0x7ff00000, PT ;  /* 0x7ff000001600780c */ /* 0x000fe40003f05270 */
[----:B------:R-:W-:Y:S02]  /*1410*/  LOP3.LUT R21, R13, 0x80000000, R15, 0x48, !PT ;  /* 0x800000000d157812 */ /* 0x000fe400078e480f */
[----:B------:R-:W-:-:S13]  /*1420*/  ISETP.EQ.OR P0, PT, R29, RZ, !P0 ;  /* 0x000000ff1d00720c */ /* 0x000fda0004702670 */
[----:B------:R-:W-:Y:S01]  /*1430*/  @P0 LOP3.LUT R12, R21, 0x7ff00000, RZ, 0xfc, !PT ;  /* 0x7ff00000150c0812 */ /* 0x000fe200078efcff */
[----:B------:R-:W-:Y:S01]  /*1440*/  @!P0 IMAD.MOV.U32 R20, RZ, RZ, RZ ;  /* 0x000000ffff148224 */ /* 0x000fe200078e00ff */
[----:B------:R-:W-:-:S03]  /*1450*/  @P0 MOV R20, RZ ;  /* 0x000000ff00140202 */ /* 0x000fc60000000f00 */
[----:B------:R-:W-:Y:S01]  /*1460*/  @P0 IMAD.MOV.U32 R21, RZ, RZ, R12 ;  /* 0x000000ffff150224 */ /* 0x000fe200078e000c */
[----:B------:R-:W-:Y:S06]  /*1470*/  BRA `(.L_x_26) ;  /* 0x0000000000147947 */ /* 0x000fec0003800000 */
.L_x_28:
[----:B------:R-:W-:Y:S01]  /*1480*/  LOP3.LUT R21, R15, 0x80000, RZ, 0xfc, !PT ;  /* 0x000800000f157812 */ /* 0x000fe200078efcff */
[----:B------:R-:W-:Y:S01]  /*1490*/  IMAD.MOV.U32 R20, RZ, RZ, R14 ;  /* 0x000000ffff147224 */ /* 0x000fe200078e000e */
[----:B------:R-:W-:Y:S06]  /*14a0*/  BRA `(.L_x_26) ;  /* 0x0000000000087947 */ /* 0x000fec0003800000 */
.L_x_27:
[----:B------:R-:W-:Y:S01]  /*14b0*/  LOP3.LUT R21, R13, 0x80000, RZ, 0xfc, !PT ;  /* 0x000800000d157812 */ /* 0x000fe200078efcff */
[----:B------:R-:W-:-:S07]  /*14c0*/  IMAD.MOV.U32 R20, RZ, RZ, R12 ;  /* 0x000000ffff147224 */ /* 0x000fce00078e000c */
.L_x_26:
[----:B------:R-:W-:Y:S05]  /*14d0*/  BSYNC.RECONVERGENT B2 ;  /* 0x0000000000027941 */ /* 0x000fea0003800200 */
.L_x_24:
[----:B------:R-:W-:Y:S02]  /*14e0*/  IMAD.MOV.U32 R12, RZ, RZ, R0 ;  /* 0x000000ffff0c7224 */ /* 0x000fe400078e0000 */
[----:B------:R-:W-:-:S04]  /*14f0*/  IMAD.MOV.U32 R13, RZ, RZ, 0x0 ;  /* 0x00000000ff0d7424 */ /* 0x000fc800078e00ff */
[----:B------:R-:W-:Y:S05]  /*1500*/  RET.REL.NODEC R12 `(_Z15RecurrentKerneliPKdS0_iiiiiPKiPiPdS4_) ;  /* 0xffffffe80cbc7950 */ /* 0x000fea0003c3ffff */
.L_x_29:
[----:B------:R-:W-:-:S00]  /*1510*/  BRA `(.L_x_29) ;  /* 0xfffffffc00fc7947 */ /* 0x000fc0000383ffff */
[----:B------:R-:W-:-:S00]  /*1520*/  NOP ;  /* 0x0000000000007918 */ /* 0x000fc00000000000 */
        /* <DEDUP_REMOVED lines=13> */
.L_x_87:


//--------------------- .text._Z29RecurrentKernel_splitThreadediPKdS0_iiiiiPKiPiPdS4_ --------------------------
	.section	.text._Z29RecurrentKernel_splitThreadediPKdS0_iiiiiPKiPiPdS4_,"ax",@progbits
	.align	128
        .global         _Z29RecurrentKernel_splitThreadediPKdS0_iiiiiPKiPiPdS4_
        .type           _Z29RecurrentKernel_splitThreadediPKdS0_iiiiiPKiPiPdS4_,@function
        .size           _Z29RecurrentKernel_splitThreadediPKdS0_iiiiiPKiPiPdS4_,(.L_x_88 - _Z29RecurrentKernel_splitThreadediPKdS0_iiiiiPKiPiPdS4_)
        .other          _Z29RecurrentKernel_splitThreadediPKdS0_iiiiiPKiPiPdS4_,@"STO_CUDA_ENTRY STV_DEFAULT"
_Z29RecurrentKernel_splitThreadediPKdS0_iiiiiPKiPiPdS4_:
.text._Z29RecurrentKernel_splitThreadediPKdS0_iiiiiPKiPiPdS4_:
[----:B------:R-:W-:Y:S01]  /*0000*/  LDC R1, c[0x0][0x37c] ;  /* 0x0000df00ff017b82 */ /* 0x000fe20000000800 */
[----:B------:R-:W0:Y:S01]  /*0010*/  S2R R3, SR_TID.X ;  /* 0x0000000000037919 */ /* 0x000e220000002100 */
[----:B------:R-:W1:Y:S06]  /*0020*/  LDCU UR5, c[0x0][0x398] ;  /* 0x00007300ff0577ac */ /* 0x000e6c0008000800 */
[----:B------:R-:W2:Y:S01]  /*0030*/  LDC.64 R22, c[0x0][0x3c0] ;  /* 0x0000f000ff167b82 */ /* 0x000ea20000000a00 */
[----:B------:R-:W3:Y:S01]  /*0040*/  LDCU UR9, c[0x0][0x380] ;  /* 0x00007000ff0977ac */ /* 0x000ee20008000800 */
[----:B------:R-:W0:Y:S01]  /*0050*/  LDCU UR4, c[0x0][0x3a0] ;  /* 0x00007400ff0477ac */ /* 0x000e220008000800 */
[----:B------:R-:W4:Y:S01]  /*0060*/  LDCU.64 UR20, c[0x0][0x358] ;  /* 0x00006b00ff1477ac */ /* 0x000f220008000a00 */
[----:B-1----:R-:W-:Y:S01]  /*0070*/  UISETP.GT.AND UP0, UPT, UR5, URZ, UPT ;  /* 0x000000ff0500728c */ /* 0x002fe2000bf04270 */
[----:B---3--:R-:W-:-:S04]  /*0080*/  IMAD.U32 R0, RZ, RZ, UR9 ;  /* 0x00000009ff007e24 */ /* 0x008fc8000f8e00ff */
[----:B0-----:R-:W-:-:S04]  /*0090*/  IMAD R3, R0, UR4, R3 ;  /* 0x0000000400037c24 */ /* 0x001fc8000f8e0203 */
[----:B--2---:R-:W-:Y:S01]  /*00a0*/  IMAD.WIDE R22, R3, 0x8, R22 ;  /* 0x0000000803167825 */ /* 0x004fe200078e0216 */
[----:B----4-:R-:W-:Y:S06]  /*00b0*/  BRA.U UP0, `(.L_x_30) ;  /* 0x0000000100087547 */ /* 0x010fec000b800000 */
[----:B------:R1:W5:Y:S01]  /*00c0*/  LDG.E.64 R2, desc[UR20][R22.64] ;  /* 0x0000001416027981 */ /* 0x000362000c1e1b00 */
[----:B------:R-:W-:Y:S05]  /*00d0*/  BRA `(.L_x_31) ;  /* 0x0000002000007947 */ /* 0x000fea0003800000 */
.L_x_30:
[----:B------:R-:W0:Y:S01]  /*00e0*/  LDCU UR8, c[0x0][0x3a8] ;  /* 0x00007500ff0877ac */ /* 0x000e220008000800 */
[----:B------:R-:W1:Y:S01]  /*00f0*/  LDCU.64 UR4, c[0x0][0x390] ;  /* 0x00007200ff0477ac */ /* 0x000e620008000a00 */
[----:B0-----:R-:W-:-:S04]  /*0100*/  UIMAD UR8, UR8, UR8, URZ ;  /* 0x00000008080872a4 */ /* 0x001fc8000f8e02ff */
[----:B------:R-:W-:Y:S02]  /*0110*/  UIMAD UR9, UR8, UR9, URZ ;  /* 0x00000009080972a4 */ /* 0x000fe4000f8e02ff */
[----:B------:R-:W-:Y:S02]  /*0120*/  UISETP.LT.U32.AND UP0, UPT, UR8, 0x1, UPT ;  /* 0x000000010800788c */ /* 0x000fe4000bf01070 */
[----:B------:R-:W-:Y:S01]  /*0130*/  IMAD R2, R3, UR8, RZ ;  /* 0x0000000803027c24 */ /* 0x000fe2000f8e02ff */
[----:B------:R-:W-:Y:S02]  /*0140*/  USHF.R.S32.HI UR6, URZ, 0x1f, UR9 ;  /* 0x0000001fff067899 */ /* 0x000fe40008011409 */
[----:B-1----:R-:W-:Y:S02]  /*0150*/  UIMAD.WIDE UR4, UR9, 0x8, UR4 ;  /* 0x00000008090478a5 */ /* 0x002fe4000f8e0204 */
[----:B------:R-:W-:Y:S02]  /*0160*/  USEL UR15, UR8, 0x1, !UP0 ;  /* 0x00000001080f7887 */ /* 0x000fe4000c000000 */
[----:B------:R-:W-:Y:S01]  /*0170*/  UIADD3 UR12, UP0, UPT, UR4, 0x20, URZ ;  /* 0x00000020040c7890 */ /* 0x000fe2000ff1e0ff */
[----:B------:R-:W-:Y:S01]  /*0180*/  IMAD.U32 R3, RZ, RZ, UR6 ;  /* 0x00000006ff037e24 */ /* 0x000fe2000f8e00ff */
[----:B------:R-:W-:-:S02]  /*0190*/  ULOP3.LUT UR17, UR15, 0xfffffff8, URZ, 0xc0, !UPT ;  /* 0xfffffff80f117892 */ /* 0x000fc4000f8ec0ff */
[----:B------:R-:W-:Y:S02]  /*01a0*/  ULOP3.LUT UR16, UR15, 0x5, URZ, 0xc0, !UPT ;  /* 0x000000050f107892 */ /* 0x000fe4000f8ec0ff */
[----:B------:R-:W-:Y:S02]  /*01b0*/  UIADD3.X UR13, UPT, UPT, URZ, UR5, URZ, UP0, !UPT ;  /* 0x00000005ff0d7290 */ /* 0x000fe400087fe4ff */
[----:B------:R-:W-:Y:S01]  /*01c0*/  UIADD3 UR14, UPT, UPT, -UR17, URZ, URZ ;  /* 0x000000ff110e7290 */ /* 0x000fe2000fffe1ff */
[----:B------:R-:W-:-:S11]  /*01d0*/  UMOV UR4, URZ ;  /* 0x000000ff00047c82 */ /* 0x000fd60008000000 */
.L_x_75:
[----:B0-----:R-:W0:Y:S02]  /*01e0*/  LDCU UR5, c[0x0][0x3a8] ;  /* 0x00007500ff0577ac */ /* 0x001e240008000800 */
[----:B0-----:R-:W-:Y:S01]  /*01f0*/  UISETP.NE.AND UP0, UPT, UR5, URZ, UPT ;  /* 0x000000ff0500728c */ /* 0x001fe2000bf05270 */
[----:B------:R-:W-:Y:S08]  /*0200*/  BAR.SYNC.DEFER_BLOCKING 0x0 ;  /* 0x0000000000007b1d */ /* 0x000ff00000010000 */
[----:B------:R-:W-:Y:S05]  /*0210*/  BRA.U !UP0, `(.L_x_32) ;  /* 0x0000001d08747547 */ /* 0x000fea000b800000 */
[----:B------:R-:W-:Y:S01]  /*0220*/  UISETP.GE.U32.AND UP0, UPT, UR8, 0x8, UPT ;  /* 0x000000080800788c */ /* 0x000fe2000bf06070 */
[----:B------:R-:W-:Y:S01]  /*0230*/  IMAD.MOV.U32 R4, RZ, RZ, RZ ;  /* 0x000000ffff047224 */ /* 0x000fe200078e00ff */
[----:B------:R-:W-:Y:S01]  /*0240*/  UMOV UR5, URZ ;  /* 0x000000ff00057c82 */ /* 0x000fe20008000000 */
[----:B------:R-:W-:-:S06]  /*0250*/  IMAD.MOV.U32 R5, RZ, RZ, 0x40590000 ;  /* 0x40590000ff057424 */ /* 0x000fcc00078e00ff */
[----:B------:R-:W-:Y:S05]  /*0260*/  BRA.U !UP0, `(.L_x_33) ;  /* 0x0000001108487547 */ /* 0x000fea000b800000 */
[----:B------:R-:W0:Y:S01]  /*0270*/  LDC.64 R20, c[0x0][0x3c8] ;  /* 0x0000f200ff147b82 */ /* 0x000e220000000a00 */
[----:B------:R-:W-:Y:S01]  /*0280*/  MOV R4, R2 ;  /* 0x0000000200047202 */ /* 0x000fe20000000f00 */
[----:B------:R-:W1:Y:S01]  /*0290*/  LDCU.64 UR22, c[0x0][0x390] ;  /* 0x00007200ff1677ac */ /* 0x000e620008000a00 */
[----:B------:R-:W-:Y:S01]  /*02a0*/  UMOV UR6, UR12 ;  /* 0x0000000c00067c82 */ /* 0x000fe20008000000 */
[----:B------:R-:W-:-:S04]  /*02b0*/  UMOV UR7, UR13 ;  /* 0x0000000d00077c82 */ /* 0x000fc80008000000 */
[----:B------:R-:W2:Y:S01]  /*02c0*/  LDC.64 R18, c[0x0][0x3b8] ;  /* 0x0000ee00ff127b82 */ /* 0x000ea20000000a00 */
[----:B------:R-:W-:Y:S01]  /*02d0*/  UMOV UR10, UR14 ;  /* 0x0000000e000a7c82 */ /* 0x000fe20008000000 */
[----:B------:R-:W-:-:S05]  /*02e0*/  UMOV UR11, UR9 ;  /* 0x00000009000b7c82 */ /* 0x000fca0008000000 */
.L_x_58:
[----:B--2---:R-:W-:-:S05]  /*02f0*/  IMAD.WIDE R16, R4, 0x4, R18 ;  /* 0x0000000404107825 */ /* 0x004fca00078e0212 */
[----:B------:R-:W2:Y:S01]  /*0300*/  LDG.E R33, desc[UR20][R16.64] ;  /* 0x0000001410217981 */ /* 0x000ea2000c1e1900 */
[----:B------:R-:W-:Y:S01]  /*0310*/  UIADD3 UR10, UPT, UPT, UR10, 0x8, URZ ;  /* 0x000000080a0a7890 */ /* 0x000fe2000fffe0ff */
[----:B------:R-:W-:Y:S03]  /*0320*/  BSSY.RECONVERGENT B1, `(.L_x_34) ;  /* 0x0000020000017945 */ /* 0x000fe60003800200 */
[----:B------:R-:W-:Y:S01]  /*0330*/  UISETP.NE.AND UP1, UPT, UR10, URZ, UPT ;  /* 0x000000ff0a00728c */ /* 0x000fe2000bf25270 */
[----:B--2---:R-:W-:-:S13]  /*0340*/  ISETP.GE.AND P0, PT, R33, RZ, PT ;  /* 0x000000ff2100720c */ /* 0x004fda0003f06270 */
[----:B01-34-:R-:W-:Y:S05]  /*0350*/  @!P0 BRA `(.L_x_35) ;  /* 0x0000000000708947 */ /* 0x01bfea0003800000 */
[----:B-1----:R-:W-:-:S06]  /*0360*/  UIMAD.WIDE UR18, UR11, 0x8, UR22 ;  /* 0x000000080b1278a5 */ /* 0x002fcc000f8e0216 */
[----:B------:R-:W-:Y:S02]  /*0370*/  IMAD.U32 R10, RZ, RZ, UR18 ;  /* 0x00000012ff0a7e24 */ /* 0x000fe4000f8e00ff */
[----:B------:R-:W-:-:S06]  /*0380*/  IMAD.U32 R11, RZ, RZ, UR19 ;  /* 0x00000013ff0b7e24 */ /* 0x000fcc000f8e00ff */
[----:B------:R-:W2:Y:S01]  /*0390*/  LDG.E.64 R10, desc[UR20][R10.64] ;  /* 0x000000140a0a7981 */ /* 0x000ea2000c1e1b00 */
[----:B------:R-:W1:Y:S01]  /*03a0*/  MUFU.RCP64H R7, 100 ;  /* 0x4059000000077908 */ /* 0x000e620000001800 */
[----:B------:R-:W-:Y:S02]  /*03b0*/  HFMA2 R6, -RZ, RZ, 0, 5.9604644775390625e-08 ;  /* 0x00000001ff067431 */ /* 0x000fe400000001ff */
[----:B------:R-:W-:Y:S02]  /*03c0*/  IMAD.MOV.U32 R12, RZ, RZ, 0x0 ;  /* 0x00000000ff0c7424 */ /* 0x000fe400078e00ff */
[----:B------:R-:W-:-:S06]  /*03d0*/  IMAD.MOV.U32 R13, RZ, RZ, 0x40590000 ;  /* 0x40590000ff0d7424 */ /* 0x000fcc00078e00ff */
[----:B-1----:R-:W-:-:S08]  /*03e0*/  DFMA R8, R6, -R12, 1 ;  /* 0x3ff000000608742b */ /* 0x002fd0000000080c */
        /* <DEDUP_REMOVED lines=12> */
[----:B0-----:R-:W-:Y:S05]  /*04b0*/  CALL.REL.NOINC `($__internal_1_$__cuda_sm20_div_rn_f64_full) ;  /* 0x0000001c00347944 */ /* 0x001fea0003c00000 */
[----:B------:R-:W-:Y:S02]  /*04c0*/  IMAD.MOV.U32 R6, RZ, RZ, R24 ;  /* 0x000000ffff067224 */ /* 0x000fe400078e0018 */
[----:B------:R-:W-:-:S07]  /*04d0*/  IMAD.MOV.U32 R7, RZ, RZ, R25 ;  /* 0x000000ffff077224 */ /* 0x000fce00078e0019 */
.L_x_36:
[----:B------:R-:W2:Y:S02]  /*04e0*/  LDG.E.64 R8, desc[UR20][R22.64] ;  /* 0x0000001416087981 */ /* 0x000ea4000c1e1b00 */
[----:B--2---:R-:W-:Y:S01]  /*04f0*/  DMUL R8, R8, R6 ;  /* 0x0000000608087228 */ /* 0x004fe20000000000 */
[----:B0-----:R-:W-:-:S06]  /*0500*/  IMAD.WIDE.U32 R6, R33, 0x8, R20 ;  /* 0x0000000821067825 */ /* 0x001fcc00078e0014 */
[----:B------:R2:W-:Y:S04]  /*0510*/  REDG.E.ADD.F64.RN.STRONG.GPU desc[UR20][R6.64], R8 ;  /* 0x00000008060079a6 */ /* 0x0005e8000c12ff14 */
.L_x_35:
[----:B-1----:R-:W-:Y:S05]  /*0520*/  BSYNC.RECONVERGENT B1 ;  /* 0x0000000000017941 */ /* 0x002fea0003800200 */
.L_x_34:
[----:B------:R-:W3:Y:S01]  /*0530*/  LDG.E R33, desc[UR20][R16.64+0x4] ;  /* 0x0000041410217981 */ /* 0x000ee2000c1e1900 */
[----:B------:R-:W-:Y:S01]  /*0540*/  BSSY.RECONVERGENT B1, `(.L_x_37) ;  /* 0x000001e000017945 */ /* 0x000fe20003800200 */
[----:B---3--:R-:W-:-:S13]  /*0550*/  ISETP.GE.AND P0, PT, R33, RZ, PT ;  /* 0x000000ff2100720c */ /* 0x008fda0003f06270 */
[----:B------:R-:W-:Y:S05]  /*0560*/  @!P0 BRA `(.L_x_38) ;  /* 0x00000000006c8947 */ /* 0x000fea0003800000 */
[----:B------:R-:W-:Y:S02]  /*0570*/  IMAD.U32 R10, RZ, RZ, UR6 ;  /* 0x00000006ff0a7e24 */ /* 0x000fe4000f8e00ff */
[----:B------:R-:W-:-:S06]  /*0580*/  IMAD.U32 R11, RZ, RZ, UR7 ;  /* 0x00000007ff0b7e24 */ /* 0x000fcc000f8e00ff */
[----:B------:R-:W3:Y:S01]  /*0590*/  LDG.E.64 R10, desc[UR20][R10.64+-0x18] ;  /* 0xffffe8140a0a7981 */ /* 0x000ee2000c1e1b00 */
[----:B--2---:R-:W1:Y:S01]  /*05a0*/  MUFU.RCP64H R7, 100 ;  /* 0x4059000000077908 */ /* 0x004e620000001800 */
[----:B------:R-:W-:Y:S01]  /*05b0*/  MOV R8, 0x0 ;  /* 0x0000000000087802 */ /* 0x000fe20000000f00 */
[----:B------:R-:W-:Y:S02]  /*05c0*/  IMAD.MOV.U32 R9, RZ, RZ, 0x40590000 ;  /* 0x40590000ff097424 */ /* 0x000fe400078e00ff */
[----:B------:R-:W-:-:S06]  /*05d0*/  IMAD.MOV.U32 R6, RZ, RZ, 0x1 ;  /* 0x00000001ff067424 */ /* 0x000fcc00078e00ff */
[----:B-1----:R-:W-:-:S08]  /*05e0*/  DFMA R12, R6, -R8, 1 ;  /* 0x3ff00000060c742b */ /* 0x002fd00000000808 */
[----:B------:R-:W-:-:S08]  /*05f0*/  DFMA R12, R12, R12, R12 ;  /* 0x0000000c0c0c722b */ /* 0x000fd0000000000c */
[----:B------:R-:W-:-:S08]  /*0600*/  DFMA R12, R6, R12, R6 ;  /* 0x0000000c060c722b */ /* 0x000fd00000000006 */
[----:B------:R-:W-:-:S08]  /*0610*/  DFMA R8, R12, -R8, 1 ;  /* 0x3ff000000c08742b */ /* 0x000fd00000000808 */
[----:B------:R-:W-:-:S08]  /*0620*/  DFMA R12, R12, R8, R12 ;  /* 0x000000080c0c722b */ /* 0x000fd0000000000c */
[----:B---3--:R-:W-:Y:S01]  /*0630*/  DMUL R6, R12, R10 ;  /* 0x0000000a0c067228 */ /* 0x008fe20000000000 */
        /* <DEDUP_REMOVED lines=8> */
[----:B------:R-:W-:Y:S01]  /*06c0*/  IMAD.MOV.U32 R6, RZ, RZ, R24 ;  /* 0x000000ffff067224 */ /* 0x000fe200078e0018 */
[----:B------:R-:W-:-:S07]  /*06d0*/  MOV R7, R25 ;  /* 0x0000001900077202 */ /* 0x000fce0000000f00 */
.L_x_39:
[----:B------:R-:W2:Y:S02]  /*06e0*/  LDG.E.64 R8, desc[UR20][R22.64] ;  /* 0x0000001416087981 */ /* 0x000ea4000c1e1b00 */
[----:B--2---:R-:W-:Y:S01]  /*06f0*/  DMUL R8, R8, R6 ;  /* 0x0000000608087228 */ /* 0x004fe20000000000 */
[----:B0-----:R-:W-:-:S06]  /*0700*/  IMAD.WIDE.U32 R6, R33, 0x8, R20 ;  /* 0x0000000821067825 */ /* 0x001fcc00078e0014 */
[----:B------:R1:W-:Y:S04]  /*0710*/  REDG.E.ADD.F64.RN.STRONG.GPU desc[UR20][R6.64], R8 ;  /* 0x00000008060079a6 */ /* 0x0003e8000c12ff14 */
.L_x_38:
[----:B------:R-:W-:Y:S05]  /*0720*/  BSYNC.RECONVERGENT B1 ;  /* 0x0000000000017941 */ /* 0x000fea0003800200 */
.L_x_37:
[----:B------:R-:W3:Y:S01]  /*0730*/  LDG.E R33, desc[UR20][R16.64+0x8] ;  /* 0x0000081410217981 */ /* 0x000ee2000c1e1900 */
[----:B------:R-:W-:Y:S01]  /*0740*/  BSSY.RECONVERGENT B1, `(.L_x_40) ;  /* 0x000001e000017945 */ /* 0x000fe20003800200 */
[----:B---3--:R-:W-:-:S13]  /*0750*/  ISETP.GE.AND P0, PT, R33, RZ, PT ;  /* 0x000000ff2100720c */ /* 0x008fda0003f06270 */
[----:B------:R-:W-:Y:S05]  /*0760*/  @!P0 BRA `(.L_x_41) ;  /* 0x00000000006c8947 */ /* 0x000fea0003800000 */
[----:B------:R-:W-:Y:S02]  /*0770*/  IMAD.U32 R10, RZ, RZ, UR6 ;  /* 0x00000006ff0a7e24 */ /* 0x000fe4000f8e00ff */
[----:B------:R-:W-:-:S06]  /*0780*/  IMAD.U32 R11, RZ, RZ, UR7 ;  /* 0x00000007ff0b7e24 */ /* 0x000fcc000f8e00ff */
[----:B------:R-:W3:Y:S01]  /*0790*/  LDG.E.64 R10, desc[UR20][R10.64+-0x10] ;  /* 0xfffff0140a0a7981 */ /* 0x000ee2000c1e1b00 */
[----:B-12---:R-:W1:Y:S01]  /*07a0*/  MUFU.RCP64H R7, 100 ;  /* 0x4059000000077908 */ /* 0x006e620000001800 */
[----:B------:R-:W-:Y:S01]  /*07b0*/  IMAD.MOV.U32 R8, RZ, RZ, 0x0 ;  /* 0x00000000ff087424 */ /* 0x000fe200078e00ff */
[----:B------:R-:W-:Y:S01]  /*07c0*/  MOV R9, 0x40590000 ;  /* 0x4059000000097802 */ /* 0x000fe20000000f00 */
        /* <DEDUP_REMOVED lines=17> */
.L_x_42:
[----:B------:R-:W2:Y:S02]  /*08e0*/  LDG.E.64 R8, desc[UR20][R22.64] ;  /* 0x0000001416087981 */ /* 0x000ea4000c1e1b00 */
[----:B--2---:R-:W-:Y:S01]  /*08f0*/  DMUL R8, R8, R6 ;  /* 0x0000000608087228 */ /* 0x004fe20000000000 */
[----:B0-----:R-:W-:-:S06]  /*0900*/  IMAD.WIDE.U32 R6, R33, 0x8, R20 ;  /* 0x0000000821067825 */ /* 0x001fcc00078e0014 */
[----:B------:R3:W-:Y:S04]  /*0910*/  REDG.E.ADD.F64.RN.STRONG.GPU desc[UR20][R6.64], R8 ;  /* 0x00000008060079a6 */ /* 0x0007e8000c12ff14 */
.L_x_41:
[----:B------:R-:W-:Y:S05]  /*0920*/  BSYNC.RECONVERGENT B1 ;  /* 0x0000000000017941 */ /* 0x000fea0003800200 */
.L_x_40:
[----:B------:R-:W4:Y:S01]  /*0930*/  LDG.E R33, desc[UR20][R16.64+0xc] ;  /* 0x00000c1410217981 */ /* 0x000f22000c1e1900 */
[----:B------:R-:W-:Y:S01]  /*0940*/  BSSY.RECONVERGENT B1, `(.L_x_43) ;  /* 0x000001e000017945 */ /* 0x000fe20003800200 */
[----:B----4-:R-:W-:-:S13]  /*0950*/  ISETP.GE.AND P0, PT, R33, RZ, PT ;  /* 0x000000ff2100720c */ /* 0x010fda0003f06270 */
[----:B------:R-:W-:Y:S05]  /*0960*/  @!P0 BRA `(.L_x_44) ;  /* 0x00000000006c8947 */ /* 0x000fea0003800000 */
[----:B------:R-:W-:Y:S01]  /*0970*/  MOV R10, UR6 ;  /* 0x00000006000a7c02 */ /* 0x000fe20008000f00 */
[----:B------:R-:W-:-:S06]  /*0980*/  IMAD.U32 R11, RZ, RZ, UR7 ;  /* 0x00000007ff0b7e24 */ /* 0x000fcc000f8e00ff */
[----:B------:R-:W4:Y:S01]  /*0990*/  LDG.E.64 R10, desc[UR20][R10.64+-0x8] ;  /* 0xfffff8140a0a7981 */ /* 0x000f22000c1e1b00 */
[----:B-123--:R-:W1:Y:S01]  /*09a0*/  MUFU.RCP64H R7, 100 ;  /* 0x4059000000077908 */ /* 0x00ee620000001800 */
        /* <DEDUP_REMOVED lines=8> */
[----:B----4-:R-:W-:Y:S01]  /*0a30*/  DMUL R6, R12, R10 ;  /* 0x0000000a0c067228 */ /* 0x010fe20000000000 */
        /* <DEDUP_REMOVED lines=10> */
.L_x_45:
[----:B------:R-:W2:Y:S02]  /*0ae0*/  LDG.E.64 R8, desc[UR20][R22.64] ;  /* 0x0000001416087981 */ /* 0x000ea4000c1e1b00 */
[----:B--2---:R-:W-:Y:S01]  /*0af0*/  DMUL R8, R8, R6 ;  /* 0x0000000608087228 */ /* 0x004fe20000000000 */
[----:B0-----:R-:W-:-:S06]  /*0b00*/  IMAD.WIDE.U32 R6, R33, 0x8, R20 ;  /* 0x0000000821067825 */ /* 0x001fcc00078e0014 */
[----:B------:R4:W-:Y:S04]  /*0b10*/  REDG.E.ADD.F64.RN.STRONG.GPU desc[UR20][R6.64], R8 ;  /* 0x00000008060079a6 */ /* 0x0009e8000c12ff14 */
.L_x_44:
[----:B------:R-:W-:Y:S05]  /*0b20*/  BSYNC.RECONVERGENT B1 ;  /* 0x0000000000017941 */ /* 0x000fea0003800200 */
.L_x_43:
[----:B------:R-:W5:Y:S01]  /*0b30*/  LDG.E R33, desc[UR20][R16.64+0x10] ;  /* 0x0000101410217981 */ /* 0x000f62000c1e1900 */
[----:B------:R-:W-:Y:S01]  /*0b40*/  BSSY.RECONVERGENT B1, `(.L_x_46) ;  /* 0x000001e000017945 */ /* 0x000fe20003800200 */
[----:B-----5:R-:W-:-:S13]  /*0b50*/  ISETP.GE.AND P0, PT, R33, RZ, PT ;  /* 0x000000ff2100720c */ /* 0x020fda0003f06270 */
[----:B------:R-:W-:Y:S05]  /*0b60*/  @!P0 BRA `(.L_x_47) ;  /* 0x00000000006c8947 */ /* 0x000fea0003800000 */
[----:B------:R-:W-:Y:S01]  /*0b70*/  IMAD.U32 R10, RZ, RZ, UR6 ;  /* 0x00000006ff0a7e24 */ /* 0x000fe2000f8e00ff */
[----:B------:R-:W-:-:S06]  /*0b80*/  MOV R11, UR7 ;  /* 0x00000007000b7c02 */ /* 0x000fcc0008000f00 */
[----:B------:R-:W5:Y:S01]  /*0b90*/  LDG.E.64 R10, desc[UR20][R10.64] ;  /* 0x000000140a0a7981 */ /* 0x000f62000c1e1b00 */
[----:B-1234-:R-:W1:Y:S01]  /*0ba0*/  MUFU.RCP64H R7, 100 ;  /* 0x4059000000077908 */ /* 0x01ee620000001800 */
[----:B------:R-:W-:Y:S02]  /*0bb0*/  IMAD.MOV.U32 R8, RZ, RZ, 0x0 ;  /* 0x00000000ff087424 */ /* 0x000fe400078e00ff */
[----:B------:R-:W-:Y:S02]  /*0bc0*/  IMAD.MOV.U32 R9, RZ, RZ, 0x40590000 ;  /* 0x40590000ff097424 */ /* 0x000fe400078e00ff */
[----:B------:R-:W-:-:S06]  /*0bd0*/  IMAD.MOV.U32 R6, RZ, RZ, 0x1 ;  /* 0x00000001ff067424 */ /* 0x000fcc00078e00ff */
[----:B-1----:R-:W-:-:S08]  /*0be0*/  DFMA R12, R6, -R8, 1 ;  /* 0x3ff00000060c742b */ /* 0x002fd00000000808 */
[----:B------:R-:W-:-:S08]  /*0bf0*/  DFMA R12, R12, R12, R12 ;  /* 0x0000000c0c0c722b */ /* 0x000fd0000000000c */
[----:B------:R-:W-:-:S08]  /*0c00*/  DFMA R12, R6, R12, R6 ;  /* 0x0000000c060c722b */ /* 0x000fd00000000006 */
[----:B------:R-:W-:-:S08]  /*0c10*/  DFMA R8, R12, -R8, 1 ;  /* 0x3ff000000c08742b */ /* 0x000fd00000000808 */
[----:B------:R-:W-:-:S08]  /*0c20*/  DFMA R12, R12, R8, R12 ;  /* 0x000000080c0c722b */ /* 0x000fd0000000000c */
[----:B-----5:R-:W-:Y:S01]  /*0c30*/  DMUL R6, R12, R10 ;  /* 0x0000000a0c067228 */ /* 0x020fe20000000000 */
        /* <DEDUP_REMOVED lines=8> */
[----:B------:R-:W-:Y:S01]  /*0cc0*/  MOV R6, R24 ;  /* 0x0000001800067202 */ /* 0x000fe20000000f00 */
[----:B------:R-:W-:-:S07]  /*0cd0*/  IMAD.MOV.U32 R7, RZ, RZ, R25 ;  /* 0x000000ffff077224 */ /* 0x000fce00078e0019 */
.L_x_48:
[----:B------:R-:W2:Y:S02]  /*0ce0*/  LDG.E.64 R8, desc[UR20][R22.64] ;  /* 0x0000001416087981 */ /* 0x000ea4000c1e1b00 */
[----:B--2---:R-:W-:Y:S01]  /*0cf0*/  DMUL R8, R8, R6 ;  /* 0x0000000608087228 */ /* 0x004fe20000000000 */
[----:B0-----:R-:W-:-:S06]  /*0d00*/  IMAD.WIDE.U32 R6, R33, 0x8, R20 ;  /* 0x0000000821067825 */ /* 0x001fcc00078e0014 */
[----:B------:R0:W-:Y:S04]  /*0d10*/  REDG.E.ADD.F64.RN.STRONG.GPU desc[UR20][R6.64], R8 ;  /* 0x00000008060079a6 */ /* 0x0001e8000c12ff14 */
.L_x_47:
[----:B------:R-:W-:Y:S05]  /*0d20*/  BSYNC.RECONVERGENT B1 ;  /* 0x0000000000017941 */ /* 0x000fea0003800200 */
.L_x_46:
[----:B------:R-:W5:Y:S01]  /*0d30*/  LDG.E R33, desc[UR20][R16.64+0x14] ;  /* 0x0000141410217981 */ /* 0x000f62000c1e1900 */
[----:B------:R-:W-:Y:S01]  /*0d40*/  BSSY.RECONVERGENT B1, `(.L_x_49) ;  /* 0x000001e000017945 */ /* 0x000fe20003800200 */
[----:B-----5:R-:W-:-:S13]  /*0d50*/  ISETP.GE.AND P0, PT, R33, RZ, PT ;  /* 0x000000ff2100720c */ /* 0x020fda0003f06270 */
[----:B------:R-:W-:Y:S05]  /*0d60*/  @!P0 BRA `(.L_x_50) ;  /* 0x00000000006c8947 */ /* 0x000fea0003800000 */
[----:B------:R-:W-:Y:S02]  /*0d70*/  IMAD.U32 R10, RZ, RZ, UR6 ;  /* 0x00000006ff0a7e24 */ /* 0x000fe4000f8e00ff */
[----:B------:R-:W-:-:S06]  /*0d80*/  IMAD.U32 R11, RZ, RZ, UR7 ;  /* 0x00000007ff0b7e24 */ /* 0x000fcc000f8e00ff */
[----:B------:R-:W5:Y:S01]  /*0d90*/  LDG.E.64 R10, desc[UR20][R10.64+0x8] ;  /* 0x000008140a0a7981 */ /* 0x000f62000c1e1b00 */
[----:B01234-:R-:W0:Y:S01]  /*0da0*/  MUFU.RCP64H R7, 100 ;  /* 0x4059000000077908 */ /* 0x01fe220000001800 */
[----:B------:R-:W-:Y:S01]  /*0db0*/  MOV R8, 0x0 ;  /* 0x0000000000087802 */ /* 0x000fe20000000f00 */
[----:B------:R-:W-:Y:S02]  /*0dc0*/  IMAD.MOV.U32 R9, RZ, RZ, 0x40590000 ;  /* 0x40590000ff097424 */ /* 0x000fe400078e00ff */
[----:B------:R-:W-:-:S06]  /*0dd0*/  IMAD.MOV.U32 R6, RZ, RZ, 0x1 ;  /* 0x00000001ff067424 */ /* 0x000fcc00078e00ff */
[----:B0-----:R-:W-:-:S08]  /*0de0*/  DFMA R12, R6, -R8, 1 ;  /* 0x3ff00000060c742b */ /* 0x001fd00000000808 */
        /* <DEDUP_REMOVED lines=12> */
[----:B------:R-:W-:Y:S05]  /*0eb0*/  CALL.REL.NOINC `($__internal_1_$__cuda_sm20_div_rn_f64_full) ;  /* 0x0000001000b47944 */ /* 0x000fea0003c00000 */
[----:B------:R-:W-:Y:S01]  /*0ec0*/  IMAD.MOV.U32 R6, RZ, RZ, R24 ;  /* 0x000000ffff067224 */ /* 0x000fe200078e0018 */
[----:B------:R-:W-:-:S07]  /*0ed0*/  MOV R7, R25 ;  /* 0x0000001900077202 */ /* 0x000fce0000000f00 */
.L_x_51:
[----:B------:R-:W2:Y:S02]  /*0ee0*/  LDG.E.64 R8, desc[UR20][R22.64] ;  /* 0x0000001416087981 */ /* 0x000ea4000c1e1b00 */
[----:B--2---:R-:W-:Y:S01]  /*0ef0*/  DMUL R8, R8, R6 ;  /* 0x0000000608087228 */ /* 0x004fe20000000000 */
[----:B------:R-:W-:-:S06]  /*0f00*/  IMAD.WIDE.U32 R6, R33, 0x8, R20 ;  /* 0x0000000821067825 */ /* 0x000fcc00078e0014 */
[----:B------:R0:W-:Y:S04]  /*0f10*/  REDG.E.ADD.F64.RN.STRONG.GPU desc[UR20][R6.64], R8 ;  /* 0x00000008060079a6 */ /* 0x0001e8000c12ff14 */
.L_x_50:
[----:B------:R-:W-:Y:S05]  /*0f20*/  BSYNC.RECONVERGENT B1 ;  /* 0x0000000000017941 */ /* 0x000fea0003800200 */
.L_x_49:
        /* <DEDUP_REMOVED lines=8> */
[----:B------:R-:W-:Y:S01]  /*0fb0*/  IMAD.MOV.U32 R8, RZ, RZ, 0x0 ;  /* 0x00000000ff087424 */ /* 0x000fe200078e00ff */
[----:B------:R-:W-:Y:S01]  /*0fc0*/  MOV R9, 0x40590000 ;  /* 0x4059000000097802 */ /* 0x000fe20000000f00 */
        /* <DEDUP_REMOVED lines=15> */
[----:B------:R-:W-:Y:S02]  /*10c0*/  IMAD.MOV.U32 R6, RZ, RZ, R24 ;  /* 0x000000ffff067224 */ /* 0x000fe400078e0018 */
[----:B------:R-:W-:-:S07]  /*10d0*/  IMAD.MOV.U32 R7, RZ, RZ, R25 ;  /* 0x000000ffff077224 */ /* 0x000fce00078e0019 */
.L_x_54:
[----:B------:R-:W2:Y:S02]  /*10e0*/  LDG.E.64 R8, desc[UR20][R22.64] ;  /* 0x0000001416087981 */ /* 0x000ea4000c1e1b00 */
[----:B--2---:R-:W-:Y:S01]  /*10f0*/  DMUL R8, R8, R6 ;  /* 0x0000000608087228 */ /* 0x004fe20000000000 */
[----:B------:R-:W-:-:S06]  /*1100*/  IMAD.WIDE.U32 R6, R33, 0x8, R20 ;  /* 0x0000000821067825 */ /* 0x000fcc00078e0014 */
[----:B------:R0:W-:Y:S04]  /*1110*/  REDG.E.ADD.F64.RN.STRONG.GPU desc[UR20][R6.64], R8 ;  /* 0x00000008060079a6 */ /* 0x0001e8000c12ff14 */
.L_x_53:
[----:B------:R-:W-:Y:S05]  /*1120*/  BSYNC.RECONVERGENT B1 ;  /* 0x0000000000017941 */ /* 0x000fea0003800200 */
.L_x_52:
[----:B------:R-:W5:Y:S01]  /*1130*/  LDG.E R17, desc[UR20][R16.64+0x1c] ;  /* 0x00001c1410117981 */ /* 0x000f62000c1e1900 */
[----:B------:R-:W-:Y:S01]  /*1140*/  BSSY.RECONVERGENT B1, `(.L_x_55) ;  /* 0x000001e000017945 */ /* 0x000fe20003800200 */
[----:B-----5:R-:W-:-:S13]  /*1150*/  ISETP.GE.AND P0, PT, R17, RZ, PT ;  /* 0x000000ff1100720c */ /* 0x020fda0003f06270 */
[----:B------:R-:W-:Y:S05]  /*1160*/  @!P0 BRA `(.L_x_56) ;  /* 0x00000000006c8947 */ /* 0x000fea0003800000 */
[----:B------:R-:W-:Y:S01]  /*1170*/  MOV R10, UR6 ;  /* 0x00000006000a7c02 */ /* 0x000fe20008000f00 */
        /* <DEDUP_REMOVED lines=22> */
.L_x_57:
[----:B------:R-:W2:Y:S02]  /*12e0*/  LDG.E.64 R8, desc[UR20][R22.64] ;  /* 0x0000001416087981 */ /* 0x000ea4000c1e1b00 */
[----:B--2---:R-:W-:Y:S01]  /*12f0*/  DMUL R8, R8, R6 ;  /* 0x0000000608087228 */ /* 0x004fe20000000000 */
[----:B------:R-:W-:-:S06]  /*1300*/  IMAD.WIDE.U32 R6, R17, 0x8, R20 ;  /* 0x0000000811067825 */ /* 0x000fcc00078e0014 */
[----:B------:R0:W-:Y:S04]  /*1310*/  REDG.E.ADD.F64.RN.STRONG.GPU desc[UR20][R6.64], R8 ;  /* 0x00000008060079a6 */ /* 0x0001e8000c12ff14 */
.L_x_56:
[----:B------:R-:W-:Y:S05]  /*1320*/  BSYNC.RECONVERGENT B1 ;  /* 0x0000000000017941 */ /* 0x000fea0003800200 */
.L_x_55:
[----:B------:R-:W-:Y:S01]  /*1330*/  UIADD3 UR6, UP0, UPT, UR6, 0x40, URZ ;  /* 0x0000004006067890 */ /* 0x000fe2000ff1e0ff */
[----:B------:R-:W-:Y:S01]  /*1340*/  VIADD R4, R4, 0x8 ;  /* 0x0000000804047836 */ /* 0x000fe20000000000 */
[----:B------:R-:W-:Y:S02]  /*1350*/  UIADD3 UR11, UPT, UPT, UR11, 0x8, URZ ;  /* 0x000000080b0b7890 */ /* 0x000fe4000fffe0ff */
[----:B------:R-:W-:Y:S01]  /*1360*/  UIADD3.X UR7, UPT, UPT, URZ, UR7, URZ, UP0, !UPT ;  /* 0x00000007ff077290 */ /* 0x000fe200087fe4ff */
[----:B------:R-:W-:Y:S11]  /*1370*/  BRA.U UP1, `(.L_x_58) ;  /* 0xffffffed01dc7547 */ /* 0x000ff6000b83ffff */
[----:B------:R-:W-:-:S07]  /*1380*/  MOV R4, UR17 ;  /* 0x0000001100047c02 */ /* 0x000fce0008000f00 */
.L_x_33:
[----:B------:R-:W-:-:S09]  /*1390*/  UISETP.NE.AND UP0, UPT, UR16, URZ, UPT ;  /* 0x000000ff1000728c */ /* 0x000fd2000bf05270 */
[----:B------:R-:W-:Y:S05]  /*13a0*/  BRA.U !UP0, `(.L_x_32) ;  /* 0x0000000d08107547 */ /* 0x000fea000b800000 */
[----:B------:R-:W-:-:S04]  /*13b0*/  UIADD3 UR6, UPT, UPT, UR16, -0x1, URZ ;  /* 0xffffffff10067890 */ /* 0x000fc8000fffe0ff */
[----:B------:R-:W-:-:S09]  /*13c0*/  UISETP.GE.U32.AND UP0, UPT, UR6, 0x3, UPT ;  /* 0x000000030600788c */ /* 0x000fd2000bf06070 */
[----:B------:R-:W-:Y:S05]  /*13d0*/  BRA.U !UP0, `(.L_x_59) ;  /* 0x0000000908607547 */ /* 0x000fea000b800000 */
[----:B------:R-:W5:Y:S01]  /*13e0*/  LDC.64 R18, c[0x0][0x3b8] ;  /* 0x0000ee00ff127b82 */ /* 0x000f620000000a00 */
[----:B01234-:R-:W-:-:S04]  /*13f0*/  IMAD.IADD R7, R2, 0x1, R4 ;  /* 0x0000000102077824 */ /* 0x01ffc800078e0204 */
[----:B-----5:R-:W-:-:S05]  /*1400*/  IMAD.WIDE R18, R7, 0x4, R18 ;  /* 0x0000000407127825 */ /* 0x020fca00078e0212 */
[----:B------:R-:W2:Y:S01]  /*1410*/  LDG.E R16, desc[UR20][R18.64] ;  /* 0x0000001412107981 */ /* 0x000ea2000c1e1900 */
[----:B------:R-:W-:Y:S01]  /*1420*/  BSSY.RECONVERGENT B1, `(.L_x_60) ;  /* 0x0000020000017945 */ /* 0x000fe20003800200 */
[----:B--2---:R-:W-:-:S13]  /*1430*/  ISETP.GE.AND P0, PT, R16, RZ, PT ;  /* 0x000000ff1000720c */ /* 0x004fda0003f06270 */
[----:B------:R-:W-:Y:S05]  /*1440*/  @!P0 BRA `(.L_x_61) ;  /* 0x0000000000748947 */ /* 0x000fea0003800000 */
[----:B------:R-:W0:Y:S01]  /*1450*/  LDC.64 R10, c[0x0][0x390] ;  /* 0x0000e400ff0a7b82 */ /* 0x000e220000000a00 */
[----:B------:R-:W-:-:S04]  /*1460*/  VIADD R7, R4, UR9 ;  /* 0x0000000904077c36 */ /* 0x000fc80008000000 */
[----:B0-----:R-:W-:-:S06]  /*1470*/  IMAD.WIDE R10, R7, 0x8, R10 ;  /* 0x00000008070a7825 */ /* 0x001fcc00078e020a */
[----:B------:R-:W2:Y:S01]  /*1480*/  LDG.E.64 R10, desc[UR20][R10.64] ;  /* 0x000000140a0a7981 */ /* 0x000ea2000c1e1b00 */
[----:B------:R-:W0:Y:S01]  /*1490*/  MUFU.RCP64H R7, 100 ;  /* 0x4059000000077908 */ /* 0x000e220000001800 */
        /* <DEDUP_REMOVED lines=19> */
.L_x_62:
[----:B------:R-:W2:Y:S01]  /*15d0*/  LDG.E.64 R8, desc[UR20][R22.64] ;  /* 0x0000001416087981 */ /* 0x000ea2000c1e1b00 */
[----:B------:R-:W0:Y:S02]  /*15e0*/  LDC.64 R10, c[0x0][0x3c8] ;  /* 0x0000f200ff0a7b82 */ /* 0x000e240000000a00 */
[----:B0-----:R-:W-:Y:S01]  /*15f0*/  IMAD.WIDE.U32 R16, R16, 0x8, R10 ;  /* 0x0000000810107825 */ /* 0x001fe200078e000a */
[----:B--2---:R-:W-:-:S07]  /*1600*/  DMUL R8, R8, R6 ;  /* 0x0000000608087228 */ /* 0x004fce0000000000 */
[----:B------:R0:W-:Y:S04]  /*1610*/  REDG.E.ADD.F64.RN.STRONG.GPU desc[UR20][R16.64], R8 ;  /* 0x00000008100079a6 */ /* 0x0001e8000c12ff14 */
.L_x_61:
[----:B------:R-:W-:Y:S05]  /*1620*/  BSYNC.RECONVERGENT B1 ;  /* 0x0000000000017941 */ /* 0x000fea0003800200 */
.L_x_60:
[----:B0-----:R-:W2:Y:S01]  /*1630*/  LDG.E R16, desc[UR20][R18.64+0x4] ;  /* 0x0000041412107981 */ /* 0x001ea2000c1e1900 */
[----:B------:R-:W-:Y:S01]  /*1640*/  BSSY.RECONVERGENT B1, `(.L_x_63) ;  /* 0x0000024000017945 */ /* 0x000fe20003800200 */
[----:B--2---:R-:W-:-:S13]  /*1650*/  ISETP.GE.AND P0, PT, R16, RZ, PT ;  /* 0x000000ff1000720c */ /* 0x004fda0003f06270 */
[----:B------:R-:W-:Y:S05]  /*1660*/  @!P0 BRA `(.L_x_64) ;  /* 0x0000000000848947 */ /* 0x000fea0003800000 */
[----:B------:R-:W0:Y:S01]  /*1670*/  LDC.64 R10, c[0x0][0x390] ;  /* 0x0000e400ff0a7b82 */ /* 0x000e220000000a00 */
[----:B------:R-:W-:-:S04]  /*1680*/  IADD3 R0, P0, PT, R4, UR9, RZ ;  /* 0x0000000904007c10 */ /* 0x000fc8000ff1e0ff */
[----:B------:R-:W-:Y:S02]  /*1690*/  LEA.HI.X.SX32 R6, R4, R3, 0x1, P0 ;  /* 0x0000000304067211 */ /* 0x000fe400000f0eff */
[----:B0-----:R-:W-:-:S04]  /*16a0*/  LEA R10, P0, R0, R10, 0x3 ;  /* 0x0000000a000a7211 */ /* 0x001fc800078018ff */
[----:B------:R-:W-:-:S06]  /*16b0*/  LEA.HI.X R11, R0, R11, R6, 0x3, P0 ;  /* 0x0000000b000b7211 */ /* 0x000fcc00000f1c06 */
[----:B------:R-:W2:Y:S01]  /*16c0*/  LDG.E.64 R10, desc[UR20][R10.64+0x8] ;  /* 0x000008140a0a7981 */ /* 0x000ea2000c1e1b00 */
[----:B------:R-:W0:Y:S01]  /*16d0*/  MUFU.RCP64H R7, 100 ;  /* 0x4059000000077908 */ /* 0x000e220000001800 */
        /* <DEDUP_REMOVED lines=20> */
.L_x_66:
[----:B------:R-:W-:Y:S05]  /*1820*/  BSYNC.RECONVERGENT B2 ;  /* 0x0000000000027941 */ /* 0x000fea0003800200 */
.L_x_65:
[----:B------:R-:W2:Y:S01]  /*1830*/  LDG.E.64 R8, desc[UR20][R22.64] ;  /* 0x0000001416087981 */ /* 0x000ea2000c1e1b00 */
[----:B------:R-:W0:Y:S02]  /*1840*/  LDC.64 R10, c[0x0][0x3c8] ;  /* 0x0000f200ff0a7b82 */ /* 0x000e240000000a00 */
[----:B0-----:R-:W-:Y:S01]  /*1850*/  IMAD.WIDE.U32 R16, R16, 0x8, R10 ;  /* 0x0000000810107825 */ /* 0x001fe200078e000a */
[----:B--2---:R-:W-:-:S07]  /*1860*/  DMUL R8, R8, R6 ;  /* 0x0000000608087228 */ /* 0x004fce0000000000 */
[----:B------:R0:W-:Y:S04]  /*1870*/  REDG.E.ADD.F64.RN.STRONG.GPU desc[UR20][R16.64], R8 ;  /* 0x00000008100079a6 */ /* 0x0001e8000c12ff14 */
.L_x_64:
[----:B------:R-:W-:Y:S05]  /*1880*/  BSYNC.RECONVERGENT B1 ;  /* 0x0000000000017941 */ /* 0x000fea0003800200 */
.L_x_63:
[----:B0-----:R-:W2:Y:S01]  /*1890*/  LDG.E R16, desc[UR20][R18.64+0x8] ;  /* 0x0000081412107981 */ /* 0x001ea2000c1e1900 */
[----:B------:R-:W-:Y:S01]  /*18a0*/  BSSY.RECONVERGENT B1, `(.L_x_67) ;  /* 0x0000024000017945 */ /* 0x000fe20003800200 */
[----:B--2---:R-:W-:-:S13]  /*18b0*/  ISETP.GE.AND P0, PT, R16, RZ, PT ;  /* 0x000000ff1000720c */ /* 0x004fda0003f06270 */
[----:B------:R-:W-:Y:S05]  /*18c0*/  @!P0 BRA `(.L_x_68) ;  /* 0x0000000000848947 */ /* 0x000fea0003800000 */
[----:B------:R-:W0:Y:S01]  /*18d0*/  LDC.64 R10, c[0x0][0x390] ;  /* 0x0000e400ff0a7b82 */ /* 0x000e220000000a00 */
[----:B------:R-:W-:Y:S02]  /*18e0*/  USHF.R.S32.HI UR6, URZ, 0x1f, UR9 ;  /* 0x0000001fff067899 */ /* 0x000fe40008011409 */
[----:B------:R-:W-:-:S04]  /*18f0*/  IADD3 R0, P0, PT, R4, UR9, RZ ;  /* 0x0000000904007c10 */ /* 0x000fc8000ff1e0ff */
[----:B------:R-:W-:-:S05]  /*1900*/  IMAD.U32 R3, RZ, RZ, UR6 ;  /* 0x00000006ff037e24 */ /* 0x000fca000f8e00ff */
[----:B------:R-:W-:Y:S02]  /*1910*/  LEA.HI.X.SX32 R6, R4, R3, 0x1, P0 ;  /* 0x0000000304067211 */ /* 0x000fe400000f0eff */
[----:B0-----:R-:W-:-:S04]  /*1920*/  LEA R10, P1, R0, R10, 0x3 ;  /* 0x0000000a000a7211 */ /* 0x001fc800078218ff */
[----:B------:R-:W-:-:S06]  /*1930*/  LEA.HI.X R11, R0, R11, R6, 0x3, P1 ;  /* 0x0000000b000b7211 */ /* 0x000fcc00008f1c06 */
        /* <DEDUP_REMOVED lines=21> */
.L_x_69:
[----:B------:R-:W2:Y:S01]  /*1a90*/  LDG.E.64 R8, desc[UR20][R22.64] ;  /* 0x0000001416087981 */ /* 0x000ea2000c1e1b00 */
[----:B------:R-:W0:Y:S02]  /*1aa0*/  LDC.64 R10, c[0x0][0x3c8] ;  /* 0x0000f200ff0a7b82 */ /* 0x000e240000000a00 */
[----:B0-----:R-:W-:Y:S01]  /*1ab0*/  IMAD.WIDE.U32 R16, R16, 0x8, R10 ;  /* 0x0000000810107825 */ /* 0x001fe200078e000a */
[----:B--2---:R-:W-:-:S07]  /*1ac0*/  DMUL R8, R8, R6 ;  /* 0x0000000608087228 */ /* 0x004fce0000000000 */
[----:B------:R0:W-:Y:S04]  /*1ad0*/  REDG.E.ADD.F64.RN.STRONG.GPU desc[UR20][R16.64], R8 ;  /* 0x00000008100079a6 */ /* 0x0001e8000c12ff14 */
.L_x_68:
[----:B------:R-:W-:Y:S05]  /*1ae0*/  BSYNC.RECONVERGENT B1 ;  /* 0x0000000000017941 */ /* 0x000fea0003800200 */
.L_x_67:
        /* <DEDUP_REMOVED lines=32> */
.L_x_72:
[----:B------:R-:W2:Y:S01]  /*1cf0*/  LDG.E.64 R8, desc[UR20][R22.64] ;  /* 0x0000001416087981 */ /* 0x000ea2000c1e1b00 */
[----:B------:R-:W0:Y:S02]  /*1d00*/  LDC.64 R10, c[0x0][0x3c8] ;  /* 0x0000f200ff0a7b82 */ /* 0x000e240000000a00 */
[----:B0-----:R-:W-:Y:S01]  /*1d10*/  IMAD.WIDE.U32 R16, R16, 0x8, R10 ;  /* 0x0000000810107825 */ /* 0x001fe200078e000a */
[----:B--2---:R-:W-:-:S07]  /*1d20*/  DMUL R8, R8, R6 ;  /* 0x0000000608087228 */ /* 0x004fce0000000000 */
[----:B------:R0:W-:Y:S04]  /*1d30*/  REDG.E.ADD.F64.RN.STRONG.GPU desc[UR20][R16.64], R8 ;  /* 0x00000008100079a6 */ /* 0x0001e8000c12ff14 */
.L_x_71:
[----:B------:R-:W-:Y:S05]  /*1d40*/  BSYNC.RECONVERGENT B1 ;  /* 0x0000000000017941 */ /* 0x000fea0003800200 */
.L_x_70:
[----:B------:R-:W-:-:S07]  /*1d50*/  VIADD R4, R4, 0x4 ;  /* 0x0000000404047836 */ /* 0x000fce0000000000 */
.L_x_59:
[----:B------:R-:W-:-:S09]  /*1d60*/  ULOP3.LUT UP0, URZ, UR15, 0x1, URZ, 0xc0, !UPT ;  /* 0x000000010fff7892 */ /* 0x000fd2000f80c0ff */
[----:B------:R-:W-:Y:S05]  /*1d70*/  BRA.U !UP0, `(.L_x_32) ;  /* 0x00000001089c7547 */ /* 0x000fea000b800000 */
[----:B0-----:R-:W0:Y:S01]  /*1d80*/  LDC.64 R16, c[0x0][0x3b8] ;  /* 0x0000ee00ff107b82 */ /* 0x001e220000000a00 */
[----:B-1234-:R-:W-:-:S04]  /*1d90*/  IMAD.IADD R7, R2, 0x1, R4 ;  /* 0x0000000102077824 */ /* 0x01efc800078e0204 */
[----:B0-----:R-:W-:-:S06]  /*1da0*/  IMAD.WIDE R16, R7, 0x4, R16 ;  /* 0x0000000407107825 */ /* 0x001fcc00078e0210 */
[----:B------:R-:W2:Y:S01]  /*1db0*/  LDG.E R16, desc[UR20][R16.64] ;  /* 0x0000001410107981 */ /* 0x000ea2000c1e1900 */
[----:B------:R-:W-:Y:S01]  /*1dc0*/  BSSY.RECONVERGENT B1, `(.L_x_32) ;  /* 0x0000022000017945 */ /* 0x000fe20003800200 */
[----:B--2---:R-:W-:-:S13]  /*1dd0*/  ISETP.GE.AND P0, PT, R16, RZ, PT ;  /* 0x000000ff1000720c */ /* 0x004fda0003f06270 */
[----:B------:R-:W-:Y:S05]  /*1de0*/  @!P0 BRA `(.L_x_73) ;  /* 0x00000000007c8947 */ /* 0x000fea0003800000 */
[----:B------:R-:W0:Y:S01]  /*1df0*/  LDC.64 R6, c[0x0][0x390] ;  /* 0x0000e400ff067b82 */ /* 0x000e220000000a00 */
[----:B------:R-:W-:-:S04]  /*1e00*/  VIADD R9, R4, UR9 ;  /* 0x0000000904097c36 */ /* 0x000fc80008000000 */
[----:B0-----:R-:W-:-:S05]  /*1e10*/  IMAD.WIDE R6, R9, 0x8, R6 ;  /* 0x0000000809067825 */ /* 0x001fca00078e0206 */
        /* <DEDUP_REMOVED lines=17> */
[----:B------:R-:W-:Y:S01]  /*1f30*/  IMAD.MOV.U32 R10, RZ, RZ, R12 ;  /* 0x000000ffff0a7224 */ /* 0x000fe200078e000c */
[----:B------:R-:W-:Y:S02]  /*1f40*/  MOV R11, R13 ;  /* 0x0000000d000b7202 */ /* 0x000fe40000000f00 */
[----:B------:R-:W-:-:S07]  /*1f50*/  MOV R0, 0x1f70 ;  /* 0x00001f7000007802 */ /* 0x000fce0000000f00 */
[----:B------:R-:W-:Y:S05]  /*1f60*/  CALL.REL.NOINC `($__internal_1_$__cuda_sm20_div_rn_f64_full) ;  /* 0x0000000000887944 */ /* 0x000fea0003c00000 */
[----:B------:R-:W-:Y:S02]  /*1f70*/  IMAD.MOV.U32 R6, RZ, RZ, R24 ;  /* 0x000000ffff067224 */ /* 0x000fe400078e0018 */
[----:B------:R-:W-:-:S07]  /*1f80*/  IMAD.MOV.U32 R7, RZ, RZ, R25 ;  /* 0x000000ffff077224 */ /* 0x000fce00078e0019 */
.L_x_74:
[----:B------:R-:W2:Y:S01]  /*1f90*/  LDG.E.64 R4, desc[UR20][R22.64] ;  /* 0x0000001416047981 */ /* 0x000ea2000c1e1b00 */
[----:B------:R-:W0:Y:S02]  /*1fa0*/  LDC.64 R8, c[0x0][0x3c8] ;  /* 0x0000f200ff087b82 */ /* 0x000e240000000a00 */
[----:B0-----:R-:W-:Y:S01]  /*1fb0*/  IMAD.WIDE.U32 R16, R16, 0x8, R8 ;  /* 0x0000000810107825 */ /* 0x001fe200078e0008 */
[----:B--2---:R-:W-:-:S07]  /*1fc0*/  DMUL R4, R4, R6 ;  /* 0x0000000604047228 */ /* 0x004fce0000000000 */
[----:B------:R0:W-:Y:S04]  /*1fd0*/  REDG.E.ADD.F64.RN.STRONG.GPU desc[UR20][R16.64], R4 ;  /* 0x00000004100079a6 */ /* 0x0001e8000c12ff14 */
.L_x_73:
[----:B------:R-:W-:Y:S05]  /*1fe0*/  BSYNC.RECONVERGENT B1 ;  /* 0x0000000000017941 */ /* 0x000fea0003800200 */
.L_x_32:
[----:B------:R-:W5:Y:S01]  /*1ff0*/  S2R R0, SR_TID.X ;  /* 0x0000000000007919 */ /* 0x000f620000002100 */
[----:B01234-:R-:W5:Y:S01]  /*2000*/  LDC R7, c[0x0][0x380] ;  /* 0x0000e000ff077b82 */ /* 0x01ff620000000800 */
[----:B------:R-:W5:Y:S07]  /*2010*/  LDCU UR5, c[0x0][0x3a0] ;  /* 0x00007400ff0577ac */ /* 0x000f6e0008000800 */
[----:B------:R-:W0:Y:S01]  /*2020*/  LDC.64 R4, c[0x0][0x3c8] ;  /* 0x0000f200ff047b82 */ /* 0x000e220000000a00 */
[----:B-----5:R-:W-:Y:S01]  /*2030*/  IMAD R7, R7, UR5, R0 ;  /* 0x0000000507077c24 */ /* 0x020fe2000f8e0200 */
[----:B------:R-:W1:Y:S03]  /*2040*/  LDCU UR5, c[0x0][0x398] ;  /* 0x00007300ff0577ac */ /* 0x000e660008000800 */
[----:B0-----:R-:W-:-:S03]  /*2050*/  IMAD.WIDE R4, R7, 0x8, R4 ;  /* 0x0000000807047825 */ /* 0x001fc600078e0204 */
[----:B------:R-:W-:Y:S06]  /*2060*/  BAR.SYNC.DEFER_BLOCKING 0x0 ;  /* 0x0000000000007b1d */ /* 0x000fec0000010000 */
[----:B------:R-:W2:Y:S01]  /*2070*/  LDG.E.64 R4, desc[UR20][R4.64] ;  /* 0x0000001404047981 */ /* 0x000ea2000c1e1b00 */
[----:B------:R-:W-:-:S04]  /*2080*/  UIADD3 UR4, UPT, UPT, UR4, 0x1, URZ ;  /* 0x0000000104047890 */ /* 0x000fc8000fffe0ff */
[----:B-1----:R-:W-:Y:S01]  /*2090*/  UISETP.NE.AND UP0, UPT, UR4, UR5, UPT ;  /* 0x000000050400728c */ /* 0x002fe2000bf05270 */
[----:B--2---:R0:W-:Y:S08]  /*20a0*/  STG.E.64 desc[UR20][R22.64], R4 ;  /* 0x0000000416007986 */ /* 0x0041f0000c101b14 */
[----:B------:R-:W-:Y:S05]  /*20b0*/  BRA.U UP0, `(.L_x_75) ;  /* 0xffffffe100487547 */ /* 0x000fea000b83ffff */
[----:B------:R-:W-:Y:S01]  /*20c0*/  IMAD.MOV.U32 R2, RZ, RZ, R4 ;  /* 0x000000ffff027224 */ /* 0x000fe200078e0004 */
[----:B------:R-:W-:-:S07]  /*20d0*/  MOV R3, R5 ;  /* 0x0000000500037202 */ /* 0x000fce0000000f00 */
.L_x_31:
[----:B-----5:R-:W-:Y:S01]  /*20e0*/  DSETP.MAX.AND P0, P1, RZ, R2, PT ;  /* 0x00000002ff00722a */ /* 0x020fe2000390f000 */
[----:B------:R-:W-:Y:S02]  /*20f0*/  IMAD.MOV.U32 R7, RZ, RZ, R3 ;  /* 0x000000ffff077224 */ /* 0x000fe400078e0003 */
[----:B------:R-:W-:Y:S02]  /*2100*/  IMAD.MOV.U32 R0, RZ, RZ, RZ ;  /* 0x000000ffff007224 */ /* 0x000fe400078e00ff */
[----:B0-----:R-:W-:Y:S01]  /*2110*/  IMAD.MOV.U32 R5, RZ, RZ, R2 ;  /* 0x000000ffff057224 */ /* 0x001fe200078e0002 */
[----:B------:R-:W-:Y:S02]  /*2120*/  MOV R2, RZ ;  /* 0x000000ff00027202 */ /* 0x000fe40000000f00 */
[----:B------:R-:W-:Y:S02]  /*2130*/  FSEL R9, R0, R7, P0 ;  /* 0x0000000700097208 */ /* 0x000fe40000000000 */
[----:B------:R-:W-:-:S04]  /*2140*/  SEL R2, R2, R5, P0 ;  /* 0x0000000502027207 */ /* 0x000fc80000000000 */
[----:B------:R-:W-:-:S05]  /*2150*/  @P1 LOP3.LUT R9, R7, 0x80000, RZ, 0xfc, !PT ;  /* 0x0008000007091812 */ /* 0x000fca00078efcff */
[----:B------:R-:W-:-:S05]  /*2160*/  IMAD.MOV.U32 R3, RZ, RZ, R9 ;  /* 0x000000ffff037224 */ /* 0x000fca00078e0009 */
[----:B------:R-:W-:Y:S01]  /*2170*/  STG.E.64 desc[UR20][R22.64], R2 ;  /* 0x0000000216007986 */ /* 0x000fe2000c101b14 */
[----:B------:R-:W-:Y:S05]  /*2180*/  EXIT ;  /* 0x000000000000794d */ /* 0x000fea0003800000 */
        .weak           $__internal_1_$__cuda_sm20_div_rn_f64_full
        .type           $__internal_1_$__cuda_sm20_div_rn_f64_full,@function
        .size           $__internal_1_$__cuda_sm20_div_rn_f64_full,(.L_x_88 - $__internal_1_$__cuda_sm20_div_rn_f64_full)
$__internal_1_$__cuda_sm20_div_rn_f64_full:
[C---:B------:R-:W-:Y:S01]  /*2190*/  FSETP.GEU.AND P0, PT, |R5|.reuse, 1.469367938527859385e-39, PT ;  /* 0x001000000500780b */ /* 0x040fe20003f0e200 */
[----:B------:R-:W-:Y:S01]  /*21a0*/  IMAD.U32 R12, RZ, RZ, UR5 ;  /* 0x00000005ff0c7e24 */ /* 0x000fe2000f8e00ff */
[----:B------:R-:W-:Y:S01]  /*21b0*/  MOV R13, R5 ;  /* 0x00000005000d7202 */ /* 0x000fe20000000f00 */
[----:B------:R-:W-:Y:S01]  /*21c0*/  IMAD.U32 R14, RZ, RZ, UR5 ;  /* 0x00000005ff0e7e24 */ /* 0x000fe2000f8e00ff */
[----:B------:R-:W-:Y:S01]  /*21d0*/  LOP3.LUT R6, R5, 0x800fffff, RZ, 0xc0, !PT ;  /* 0x800fffff05067812 */ /* 0x000fe200078ec0ff */
[----:B------:R-:W-:Y:S01]  /*21e0*/  IMAD.MOV.U32 R8, RZ, RZ, 0x1 ;  /* 0x00000001ff087424 */ /* 0x000fe200078e00ff */
[C---:B------:R-:W-:Y:S01]  /*21f0*/  FSETP.GEU.AND P2, PT, |R11|.reuse, 1.469367938527859385e-39, PT ;  /* 0x001000000b00780b */ /* 0x040fe20003f4e200 */
[----:B------:R-:W-:Y:S01]  /*2200*/  BSSY.RECONVERGENT B0, `(.L_x_76) ;  /* 0x0000052000007945 */ /* 0x000fe20003800200 */
[----:B------:R-:W-:Y:S02]  /*2210*/  LOP3.LUT R15, R6, 0x3ff00000, RZ, 0xfc, !PT ;  /* 0x3ff00000060f7812 */ /* 0x000fe400078efcff */
[----:B------:R-:W-:-:S02]  /*2220*/  LOP3.LUT R6, R11, 0x7ff00000, RZ, 0xc0, !PT ;  /* 0x7ff000000b067812 */ /* 0x000fc400078ec0ff */
[----:B------:R-:W-:Y:S01]  /*2230*/  LOP3.LUT R31, R5, 0x7ff00000, RZ, 0xc0, !PT ;  /* 0x7ff00000051f7812 */ /* 0x000fe200078ec0ff */
[----:B------:R-:W-:Y:S02]  /*2240*/  @!P0 DMUL R14, R12, 8.98846567431157953865e+307 ;  /* 0x7fe000000c0e8828 */ /* 0x000fe40000000000 */
[----:B------:R-:W-:Y:S01]  /*2250*/  IMAD.MOV.U32 R30, RZ, RZ, R6 ;  /* 0x000000ffff1e7224 */ /* 0x000fe200078e0006 */
[----:B------:R-:W-:-:S03]  /*2260*/  ISETP.GE.U32.AND P1, PT, R6, R31, PT ;  /* 0x0000001f0600720c */ /* 0x000fc60003f26070 */
[----:B------:R-:W0:Y:S01]  /*2270*/  MUFU.RCP64H R9, R15 ;  /* 0x0000000f00097308 */ /* 0x000e220000001800 */
[----:B------:R-:W-:Y:S02]  /*2280*/  @!P2 LOP3.LUT R7, R13, 0x7ff00000, RZ, 0xc0, !PT ;  /* 0x7ff000000d07a812 */ /* 0x000fe400078ec0ff */
[----:B------:R-:W-:Y:S02]  /*2290*/  @!P2 MOV R28, RZ ;  /* 0x000000ff001ca202 */ /* 0x000fe40000000f00 */
[----:B------:R-:W-:Y:S01]  /*22a0*/  @!P2 ISETP.GE.U32.AND P3, PT, R6, R7, PT ;  /* 0x000000070600a20c */ /* 0x000fe20003f66070 */
[----:B------:R-:W-:Y:S01]  /*22b0*/  IMAD.MOV.U32 R7, RZ, RZ, 0x1ca00000 ;  /* 0x1ca00000ff077424 */ /* 0x000fe200078e00ff */
[----:B------:R-:W-:-:S04]  /*22c0*/  @!P0 LOP3.LUT R31, R15, 0x7ff00000, RZ, 0xc0, !PT ;  /* 0x7ff000000f1f8812 */ /* 0x000fc800078ec0ff */
[----:B------:R-:W-:Y:S01]  /*22d0*/  @!P2 SEL R25, R7, 0x63400000, !P3 ;  /* 0x634000000719a807 */ /* 0x000fe20005800000 */
[----:B0-----:R-:W-:-:S08]  /*22e0*/  DFMA R26, R8, -R14, 1 ;  /* 0x3ff00000081a742b */ /* 0x001fd0000000080e */
[----:B------:R-:W-:-:S08]  /*22f0*/  DFMA R26, R26, R26, R26 ;  /* 0x0000001a1a1a722b */ /* 0x000fd0000000001a */
[----:B------:R-:W-:Y:S01]  /*2300*/  DFMA R26, R8, R26, R8 ;  /* 0x0000001a081a722b */ /* 0x000fe20000000008 */
[--C-:B------:R-:W-:Y:S02]  /*2310*/  @!P2 LOP3.LUT R8, R25, 0x80000000, R11.reuse, 0xf8, !PT ;  /* 0x800000001908a812 */ /* 0x100fe400078ef80b */
[----:B------:R-:W-:Y:S02]  /*2320*/  SEL R9, R7, 0x63400000, !P1 ;  /* 0x6340000007097807 */ /* 0x000fe40004800000 */
[----:B------:R-:W-:Y:S01]  /*2330*/  @!P2 LOP3.LUT R29, R8, 0x100000, RZ, 0xfc, !PT ;  /* 0x00100000081da812 */ /* 0x000fe200078efcff */
[----:B------:R-:W-:Y:S01]  /*2340*/  IMAD.MOV.U32 R8, RZ, RZ, R10 ;  /* 0x000000ffff087224 */ /* 0x000fe200078e000a */
[----:B------:R-:W-:Y:S01]  /*2350*/  LOP3.LUT R9, R9, 0x800fffff, R11, 0xf8, !PT ;  /* 0x800fffff09097812 */ /* 0x000fe200078ef80b */
[----:B------:R-:W-:-:S05]  /*2360*/  DFMA R24, R26, -R14, 1 ;  /* 0x3ff000001a18742b */ /* 0x000fca000000080e */
[----:B------:R-:W-:-:S03]  /*2370*/  @!P2 DFMA R8, R8, 2, -R28 ;  /* 0x400000000808a82b */ /* 0x000fc6000000081c */
[----:B------:R-:W-:-:S07]  /*2380*/  DFMA R24, R26, R24, R26 ;  /* 0x000000181a18722b */ /* 0x000fce000000001a */
[----:B------:R-:W-:Y:S01]  /*2390*/  @!P2 LOP3.LUT R30, R9, 0x7ff00000, RZ, 0xc0, !PT ;  /* 0x7ff00000091ea812 */ /* 0x000fe200078ec0ff */
[----:B------:R-:W-:-:S04]  /*23a0*/  DMUL R26, R24, R8 ;  /* 0x00000008181a7228 */ /* 0x000fc80000000000 */
[----:B------:R-:W-:-:S04]  /*23b0*/  VIADD R32, R30, 0xffffffff ;  /* 0xffffffff1e207836 */ /* 0x000fc80000000000 */
[----:B------:R-:W-:Y:S01]  /*23c0*/  DFMA R28, R26, -R14, R8 ;  /* 0x8000000e1a1c722b */ /* 0x000fe20000000008 */
[----:B------:R-:W-:Y:S01]  /*23d0*/  ISETP.GT.U32.AND P0, PT, R32, 0x7feffffe, PT ;  /* 0x7feffffe2000780c */ /* 0x000fe20003f04070 */
[----:B------:R-:W-:-:S05]  /*23e0*/  VIADD R32, R31, 0xffffffff ;  /* 0xffffffff1f207836 */ /* 0x000fca0000000000 */
[----:B------:R-:W-:Y:S01]  /*23f0*/  ISETP.GT.U32.OR P0, PT, R32, 0x7feffffe, P0 ;  /* 0x7feffffe2000780c */ /* 0x000fe20000704470 */
[----:B------:R-:W-:-:S12]  /*2400*/  DFMA R28, R24, R28, R26 ;  /* 0x0000001c181c722b */ /* 0x000fd8000000001a */
[----:B------:R-:W-:Y:S05]  /*2410*/  @P0 BRA `(.L_x_77) ;  /* 0x00000000006c0947 */ /* 0x000fea0003800000 */
[----:B------:R-:W-:-:S04]  /*2420*/  LOP3.LUT R11, R13, 0x7ff00000, RZ, 0xc0, !PT ;  /* 0x7ff000000d0b7812 */ /* 0x000fc800078ec0ff */
[CC--:B------:R-:W-:Y:S02]  /*2430*/  VIADDMNMX R10, R6.reuse, -R11.reuse, 0xb9600000, !PT ;  /* 0xb9600000060a7446 */ /* 0x0c0fe4000780090b */
[----:B------:R-:W-:Y:S02]  /*2440*/  ISETP.GE.U32.AND P0, PT, R6, R11, PT ;  /* 0x0000000b0600720c */ /* 0x000fe40003f06070 */
[----:B------:R-:W-:Y:S02]  /*2450*/  VIMNMX R10, PT, PT, R10, 0x46a00000, PT ;  /* 0x46a000000a0a7848 */ /* 0x000fe40003fe0100 */
[----:B------:R-:W-:-:S04]  /*2460*/  SEL R7, R7, 0x63400000, !P0 ;  /* 0x6340000007077807 */ /* 0x000fc80004000000 */
[----:B------:R-:W-:Y:S01]  /*2470*/  IADD3 R7, PT, PT, -R7, R10, RZ ;  /* 0x0000000a07077210 */ /* 0x000fe20007ffe1ff */
[----:B------:R-:W-:-:S04]  /*2480*/  IMAD.MOV.U32 R10, RZ, RZ, RZ ;  /* 0x000000ffff0a7224 */ /* 0x000fc800078e00ff */
[----:B------:R-:W-:-:S06]  /*2490*/  VIADD R11, R7, 0x7fe00000 ;  /* 0x7fe00000070b7836 */ /* 0x000fcc0000000000 */
[----:B------:R-:W-:-:S10]  /*24a0*/  DMUL R24, R28, R10 ;  /* 0x0000000a1c187228 */ /* 0x000fd40000000000 */
[----:B------:R-:W-:-:S13]  /*24b0*/  FSETP.GTU.AND P0, PT, |R25|, 1.469367938527859385e-39, PT ;  /* 0x001000001900780b */ /* 0x000fda0003f0c200 */
[----:B------:R-:W-:Y:S05]  /*24c0*/  @P0 BRA `(.L_x_78) ;  /* 0x0000000000940947 */ /* 0x000fea0003800000 */
[----:B------:R-:W-:Y:S01]  /*24d0*/  DFMA R14, R28, -R14, R8 ;  /* 0x8000000e1c0e722b */ /* 0x000fe20000000008 */
[----:B------:R-:W-:-:S09]  /*24e0*/  IMAD.MOV.U32 R12, RZ, RZ, RZ ;  /* 0x000000ffff0c7224 */ /* 0x000fd200078e00ff */
[C---:B------:R-:W-:Y:S02]  /*24f0*/  FSETP.NEU.AND P0, PT, R15.reuse, RZ, PT ;  /* 0x000000ff0f00720b */ /* 0x040fe40003f0d000 */
[----:B------:R-:W-:-:S04]  /*2500*/  LOP3.LUT R9, R15, 0x80000000, R13, 0x48, !PT ;  /* 0x800000000f097812 */ /* 0x000fc800078e480d */
[----:B------:R-:W-:-:S07]  /*2510*/  LOP3.LUT R13, R9, R11, RZ, 0xfc, !PT ;  /* 0x0000000b090d7212 */ /* 0x000fce00078efcff */
[----:B------:R-:W-:Y:S05]  /*2520*/  @!P0 BRA `(.L_x_78) ;  /* 0x00000000007c8947 */ /* 0x000fea0003800000 */
[C---:B------:R-:W-:Y:S01]  /*2530*/  IADD3 R11, PT, PT, -R7.reuse, RZ, RZ ;  /* 0x000000ff070b7210 */ /* 0x040fe20007ffe1ff */
[----:B------:R-:W-:Y:S01]  /*2540*/  IMAD.MOV.U32 R10, RZ, RZ, RZ ;  /* 0x000000ffff0a7224 */ /* 0x000fe200078e00ff */
[----:B------:R-:W-:Y:S01]  /*2550*/  DMUL.RP R12, R28, R12 ;  /* 0x0000000c1c0c7228 */ /* 0x000fe20000008000 */
[----:B------:R-:W-:-:S04]  /*2560*/  IADD3 R7, PT, PT, -R7, -0x43300000, RZ ;  /* 0xbcd0000007077810 */ /* 0x000fc80007ffe1ff */
[----:B------:R-:W-:-:S05]  /*2570*/  DFMA R10, R24, -R10, R28 ;  /* 0x8000000a180a722b */ /* 0x000fca000000001c */
[----:B------:R-:W-:-:S05]  /*2580*/  LOP3.LUT R9, R13, R9, RZ, 0x3c, !PT ;  /* 0x000000090d097212 */ /* 0x000fca00078e3cff */
[----:B------:R-:W-:-:S04]  /*2590*/  FSETP.NEU.AND P0, PT, |R11|, R7, PT ;  /* 0x000000070b00720b */ /* 0x000fc80003f0d200 */
[----:B------:R-:W-:Y:S02]  /*25a0*/  FSEL R24, R12, R24, !P0 ;  /* 0x000000180c187208 */ /* 0x000fe40004000000 */
[----:B------:R-:W-:Y:S01]  /*25b0*/  FSEL R25, R9, R25, !P0 ;  /* 0x0000001909197208 */ /* 0x000fe20004000000 */
[----:B------:R-:W-:Y:S06]  /*25c0*/  BRA `(.L_x_78) ;  /* 0x0000000000547947 */ /* 0x000fec0003800000 */
.L_x_77:
        /* <DEDUP_REMOVED lines=11> */
[----:B------:R-:W-:Y:S02]  /*2680*/  @P0 LOP3.LUT R6, R25, 0x7ff00000, RZ, 0xfc, !PT ;  /* 0x7ff0000019060812 */ /* 0x000fe400078efcff */
[----:B------:R-:W-:Y:S01]  /*2690*/  @!P0 MOV R24, RZ ;  /* 0x000000ff00188202 */ /* 0x000fe20000000f00 */
[----:B------:R-:W-:Y:S02]  /*26a0*/  @P0 IMAD.MOV.U32 R24, RZ, RZ, RZ ;  /* 0x000000ffff180224 */ /* 0x000fe400078e00ff */
[----:B------:R-:W-:Y:S01]  /*26b0*/  @P0 IMAD.MOV.U32 R25, RZ, RZ, R6 ;  /* 0x000000ffff190224 */ /* 0x000fe200078e0006 */
[----:B------:R-:W-:Y:S06]  /*26c0*/  BRA `(.L_x_78) ;  /* 0x0000000000147947 */ /* 0x000fec0003800000 */
.L_x_80:
[----:B------:R-:W-:Y:S01]  /*26d0*/  LOP3.LUT R25, R13, 0x80000, RZ, 0xfc, !PT ;  /* 0x000800000d197812 */ /* 0x000fe200078efcff */
[----:B------:R-:W-:Y:S01]  /*26e0*/  IMAD.MOV.U32 R24, RZ, RZ, R12 ;  /* 0x000000ffff187224 */ /* 0x000fe200078e000c */
[----:B------:R-:W-:Y:S06]  /*26f0*/  BRA `(.L_x_78) ;  /* 0x0000000000087947 */ /* 0x000fec0003800000 */
.L_x_79:
[----:B------:R-:W-:Y:S02]  /*2700*/  LOP3.LUT R25, R11, 0x80000, RZ, 0xfc, !PT ;  /* 0x000800000b197812 */ /* 0x000fe400078efcff */
[----:B------:R-:W-:-:S07]  /*2710*/  MOV R24, R10 ;  /* 0x0000000a00187202 */ /* 0x000fce0000000f00 */
.L_x_78:
[----:B------:R-:W-:Y:S05]  /*2720*/  BSYNC.RECONVERGENT B0 ;  /* 0x0000000000007941 */ /* 0x000fea0003800200 */
.L_x_76:
[----:B------:R-:W-:Y:S02]  /*2730*/  IMAD.MOV.U32 R6, RZ, RZ, R0 ;  /* 0x000000ffff067224 */ /* 0x000fe400078e0000 */
[----:B------:R-:W-:-:S04]  /*2740*/  IMAD.MOV.U32 R7, RZ, RZ, 0x0 ;  /* 0x00000000ff077424 */ /* 0x000fc800078e00ff */
[----:B------:R-:W-:Y:S05]  /*2750*/  RET.REL.NODEC R6 `(_Z29RecurrentKernel_splitThreadediPKdS0_iiiiiPKiPiPdS4_) ;  /* 0xffffffd806287950 */ /* 0x000fea0003c3ffff */
.L_x_81:
        /* <DEDUP_REMOVED lines=10> */
.L_x_88:


//--------------------- .text._Z23getValidKernalPositionsiiiPKiS0_Pii --------------------------
	.section	.text._Z23getValidKernalPositionsiiiPKiS0_Pii,"ax",@progbits
	.align	128
        .global         _Z23getValidKernalPositionsiiiPKiS0_Pii
        .type           _Z23getValidKernalPositionsiiiPKiS0_Pii,@function
        .size           _Z23getValidKernalPositionsiiiPKiS0_Pii,(.L_x_91 - _Z23getValidKernalPositionsiiiPKiS0_Pii)
        .other          _Z23getValidKernalPositionsiiiPKiS0_Pii,@"STO_CUDA_ENTRY STV_DEFAULT"
_Z23getValidKernalPositionsiiiPKiS0_Pii:
.text._Z23getValidKernalPositionsiiiPKiS0_Pii:
[----:B------:R-:W-:Y:S08]  /*0000*/  LDC R1, c[0x0][0x37c] ;  /* 0x0000df00ff017b82 */ /* 0x000ff00000000800 */
[----:B------:R-:W0:Y:S01]  /*0010*/  LDC R4, c[0x0][0x388] ;  /* 0x0000e200ff047b82 */ /* 0x000e220000000800 */
[----:B------:R-:W1:Y:S01]  /*0020*/  S2R R5, SR_TID.X ;  /* 0x0000000000057919 */ /* 0x000e620000002100 */
[----:B------:R-:W1:Y:S01]  /*0030*/  LDCU UR4, c[0x0][0x3a8] ;  /* 0x00007500ff0477ac */ /* 0x000e620008000800 */
[-C--:B0-----:R-:W-:Y:S01]  /*0040*/  IMAD R0, R4, R4.reuse, RZ ;  /* 0x0000000404007224 */ /* 0x081fe200078e02ff */
[----:B------:R-:W-:-:S04]  /*0050*/  IABS R11, R4 ;  /* 0x00000004000b7213 */ /* 0x000fc80000000000 */
[-C--:B------:R-:W-:Y:S02]  /*0060*/  IABS R7, R0.reuse ;  /* 0x0000000000077213 */ /* 0x080fe40000000000 */
[----:B------:R-:W-:Y:S02]  /*0070*/  IABS R10, R0 ;  /* 0x00000000000a7213 */ /* 0x000fe40000000000 */
[----:B------:R-:W0:Y:S01]  /*0080*/  I2F.RP R6, R7 ;  /* 0x0000000700067306 */ /* 0x000e220000209400 */
[----:B-1----:R-:W-:Y:S01]  /*0090*/  IADD3 R5, PT, PT, R5, UR4, RZ ;  /* 0x0000000405057c10 */ /* 0x002fe2000fffe0ff */
[----:B------:R-:W1:Y:S06]  /*00a0*/  LDCU.64 UR4, c[0x0][0x358] ;  /* 0x00006b00ff0477ac */ /* 0x000e6c0008000a00 */
[----:B0-----:R-:W0:Y:S02]  /*00b0*/  MUFU.RCP R6, R6 ;  /* 0x0000000600067308 */ /* 0x001e240000001000 */
[----:B0-----:R-:W-:-:S06]  /*00c0*/  VIADD R2, R6, 0xffffffe ;  /* 0x0ffffffe06027836 */ /* 0x001fcc0000000000 */
[----:B------:R-:W0:Y:S08]  /*00d0*/  I2F.RP R6, R11 ;  /* 0x0000000b00067306 */ /* 0x000e300000209400 */
[----:B------:R2:W3:Y:S08]  /*00e0*/  F2I.FTZ.U32.TRUNC.NTZ R3, R2 ;  /* 0x0000000200037305 */ /* 0x0004f0000021f000 */
[----:B0-----:R-:W0:Y:S01]  /*00f0*/  MUFU.RCP R6, R6 ;  /* 0x0000000600067308 */ /* 0x001e220000001000 */
[----:B--2---:R-:W-:-:S02]  /*0100*/  IMAD.MOV.U32 R2, RZ, RZ, RZ ;  /* 0x000000ffff027224 */ /* 0x004fc400078e00ff */
[----:B---3--:R-:W-:-:S04]  /*0110*/  IMAD.MOV R8, RZ, RZ, -R3 ;  /* 0x000000ffff087224 */ /* 0x008fc800078e0a03 */
[----:B------:R-:W-:Y:S01]  /*0120*/  IMAD R9, R8, R7, RZ ;  /* 0x0000000708097224 */ /* 0x000fe200078e02ff */
[----:B------:R-:W-:-:S03]  /*0130*/  IABS R8, R5 ;  /* 0x0000000500087213 */ /* 0x000fc60000000000 */
[----:B------:R-:W-:Y:S01]  /*0140*/  IMAD.HI.U32 R3, R3, R9, R2 ;  /* 0x0000000903037227 */ /* 0x000fe200078e0002 */
[----:B------:R-:W-:-:S03]  /*0150*/  IADD3 R9, PT, PT, RZ, -R10, RZ ;  /* 0x8000000aff097210 */ /* 0x000fc60007ffe0ff */
[----:B------:R-:W-:-:S04]  /*0160*/  IMAD.MOV.U32 R2, RZ, RZ, R8 ;  /* 0x000000ffff027224 */ /* 0x000fc800078e0008 */
[----:B------:R-:W-:-:S04]  /*0170*/  IMAD.HI.U32 R8, R3, R2, RZ ;  /* 0x0000000203087227 */ /* 0x000fc800078e00ff */
[----:B------:R-:W-:-:S05]  /*0180*/  IMAD R2, R8, R9, R2 ;  /* 0x0000000908027224 */ /* 0x000fca00078e0202 */
[----:B------:R-:W-:-:S13]  /*0190*/  ISETP.GT.U32.AND P2, PT, R7, R2, PT ;  /* 0x000000020700720c */ /* 0x000fda0003f44070 */
[----:B------:R-:W-:Y:S01]  /*01a0*/  @!P2 IMAD.IADD R2, R2, 0x1, -R7 ;  /* 0x000000010202a824 */ /* 0x000fe200078e0a07 */
[----:B------:R-:W-:Y:S02]  /*01b0*/  @!P2 IADD3 R8, PT, PT, R8, 0x1, RZ ;  /* 0x000000010808a810 */ /* 0x000fe40007ffe0ff */
[----:B------:R-:W-:Y:S02]  /*01c0*/  ISETP.NE.AND P2, PT, R0, RZ, PT ;  /* 0x000000ff0000720c */ /* 0x000fe40003f45270 */
[----:B------:R-:W-:Y:S02]  /*01d0*/  ISETP.GE.U32.AND P0, PT, R2, R7, PT ;  /* 0x000000070200720c */ /* 0x000fe40003f06070 */
[----:B------:R-:W-:-:S04]  /*01e0*/  LOP3.LUT R2, R5, R0, RZ, 0x3c, !PT ;  /* 0x0000000005027212 */ /* 0x000fc800078e3cff */
[----:B------:R-:W-:Y:S01]  /*01f0*/  ISETP.GE.AND P1, PT, R2, RZ, PT ;  /* 0x000000ff0200720c */ /* 0x000fe20003f26270 */
[----:B0-----:R-:W-:-:S04]  /*0200*/  VIADD R2, R6, 0xffffffe ;  /* 0x0ffffffe06027836 */ /* 0x001fc80000000000 */
[----:B------:R0:W2:Y:S02]  /*0210*/  F2I.FTZ.U32.TRUNC.NTZ R3, R2 ;  /* 0x0000000200037305 */ /* 0x0000a4000021f000 */
[----:B------:R-:W-:-:S06]  /*0220*/  @P0 VIADD R8, R8, 0x1 ;  /* 0x0000000108080836 */ /* 0x000fcc0000000000 */
[----:B------:R-:W-:Y:S01]  /*0230*/  @!P1 IMAD.MOV R8, RZ, RZ, -R8 ;  /* 0x000000ffff089224 */ /* 0x000fe200078e0a08 */
[----:B------:R-:W-:Y:S01]  /*0240*/  @!P2 LOP3.LUT R8, RZ, R0, RZ, 0x33, !PT ;  /* 0x00000000ff08a212 */ /* 0x000fe200078e33ff */
[----:B0-----:R-:W-:-:S04]  /*0250*/  IMAD.MOV.U32 R2, RZ, RZ, RZ ;  /* 0x000000ffff027224 */ /* 0x001fc800078e00ff */
[----:B------:R-:W-:Y:S01]  /*0260*/  IMAD.MOV R6, RZ, RZ, -R8 ;  /* 0x000000ffff067224 */ /* 0x000fe200078e0a08 */
[----:B--2---:R-:W-:-:S03]  /*0270*/  IADD3 R10, PT, PT, RZ, -R3, RZ ;  /* 0x80000003ff0a7210 */ /* 0x004fc60007ffe0ff */
[----:B------:R-:W-:Y:S02]  /*0280*/  IMAD R5, R0, R6, R5 ;  /* 0x0000000600057224 */ /* 0x000fe400078e0205 */
[----:B------:R-:W-:-:S03]  /*0290*/  IMAD R7, R10, R11, RZ ;  /* 0x0000000b0a077224 */ /* 0x000fc600078e02ff */
[----:B------:R-:W-:Y:S01]  /*02a0*/  IABS R6, R5 ;  /* 0x0000000500067213 */ /* 0x000fe20000000000 */
[----:B------:R-:W-:Y:S01]  /*02b0*/  IMAD.HI.U32 R2, R3, R7, R2 ;  /* 0x0000000703027227 */ /* 0x000fe200078e0002 */
[----:B------:R-:W-:Y:S02]  /*02c0*/  ISETP.GE.AND P2, PT, R5, RZ, PT ;  /* 0x000000ff0500720c */ /* 0x000fe40003f46270 */
[----:B------:R-:W-:-:S03]  /*02d0*/  LEA.HI R7, R4, R4, RZ, 0x1 ;  /* 0x0000000404077211 */ /* 0x000fc600078f08ff */
[----:B------:R-:W-:-:S05]  /*02e0*/  IMAD.HI.U32 R2, R2, R6, RZ ;  /* 0x0000000602027227 */ /* 0x000fca00078e00ff */
[----:B------:R-:W-:-:S05]  /*02f0*/  IADD3 R2, PT, PT, -R2, RZ, RZ ;  /* 0x000000ff02027210 */ /* 0x000fca0007ffe1ff */
[C---:B------:R-:W-:Y:S02]  /*0300*/  IMAD R6, R11.reuse, R2, R6 ;  /* 0x000000020b067224 */ /* 0x040fe400078e0206 */
[----:B------:R-:W0:Y:S03]  /*0310*/  LDC.64 R2, c[0x0][0x398] ;  /* 0x0000e600ff027b82 */ /* 0x000e260000000a00 */
[----:B------:R-:W-:-:S13]  /*0320*/  ISETP.GT.U32.AND P0, PT, R11, R6, PT ;  /* 0x000000060b00720c */ /* 0x000fda0003f04070 */
[----:B------:R-:W-:Y:S01]  /*0330*/  @!P0 IMAD.IADD R6, R6, 0x1, -R11 ;  /* 0x0000000106068824 */ /* 0x000fe200078e0a0b */
[----:B------:R-:W-:-:S04]  /*0340*/  ISETP.NE.AND P0, PT, R4, RZ, PT ;  /* 0x000000ff0400720c */ /* 0x000fc80003f05270 */
[----:B------:R-:W-:-:S13]  /*0350*/  ISETP.GT.U32.AND P1, PT, R11, R6, PT ;  /* 0x000000060b00720c */ /* 0x000fda0003f24070 */
[----:B------:R-:W-:-:S05]  /*0360*/  @!P1 IMAD.IADD R6, R6, 0x1, -R11 ;  /* 0x0000000106069824 */ /* 0x000fca00078e0a0b */
[----:B------:R-:W-:Y:S02]  /*0370*/  @!P2 IADD3 R6, PT, PT, -R6, RZ, RZ ;  /* 0x000000ff0606a210 */ /* 0x000fe40007ffe1ff */
[----:B------:R-:W-:-:S05]  /*0380*/  @!P0 LOP3.LUT R6, RZ, R4, RZ, 0x33, !PT ;  /* 0x00000004ff068212 */ /* 0x000fca00078e33ff */
[----:B------:R-:W-:-:S05]  /*0390*/  IMAD.IADD R6, R5, 0x1, -R6 ;  /* 0x0000000105067824 */ /* 0x000fca00078e0a06 */
[----:B------:R-:W-:-:S05]  /*03a0*/  LEA.HI.SX32 R7, R7, R6, 0x1f ;  /* 0x0000000607077211 */ /* 0x000fca00078ffaff */
[----:B0-----:R-:W-:Y:S02]  /*03b0*/  IMAD.WIDE R10, R7, 0x4, R2 ;  /* 0x00000004070a7825 */ /* 0x001fe400078e0202 */
[----:B------:R-:W0:Y:S04]  /*03c0*/  LDC.64 R6, c[0x0][0x380] ;  /* 0x0000e000ff067b82 */ /* 0x000e280000000a00 */
[----:B-1----:R-:W2:Y:S01]  /*03d0*/  LDG.E R11, desc[UR4][R10.64] ;  /* 0x000000040a0b7981 */ /* 0x002ea2000c1e1900 */
[----:B------:R-:W-:Y:S01]  /*03e0*/  BSSY.RECONVERGENT B0, `(.L_x_82) ;  /* 0x000002e000007945 */ /* 0x000fe20003800200 */
[----:B0-----:R-:W-:-:S04]  /*03f0*/  IMAD R9, R7, R7, RZ ;  /* 0x0000000707097224 */ /* 0x001fc800078e02ff */
[----:B------:R-:W-:-:S04]  /*0400*/  IMAD R13, R9, R6, RZ ;  /* 0x00000006090d7224 */ /* 0x000fc800078e02ff */
[----:B------:R-:W-:Y:S01]  /*0410*/  IMAD.IADD R4, R13, 0x1, R8 ;  /* 0x000000010d047824 */ /* 0x000fe200078e0208 */
[----:B------:R-:W-:-:S03]  /*0420*/  IADD3 R9, PT, PT, R9, R13, RZ ;  /* 0x0000000d09097210 */ /* 0x000fc60007ffe0ff */
[----:B--2---:R-:W-:-:S05]  /*0430*/  IMAD.IADD R6, R4, 0x1, R11 ;  /* 0x0000000104067824 */ /* 0x004fca00078e020b */
[----:B------:R-:W-:Y:S01]  /*0440*/  ISETP.GT.AND P0, PT, R9, R6, PT ;  /* 0x000000060900720c */ /* 0x000fe20003f04270 */
[----:B------:R-:W-:-:S03]  /*0450*/  IMAD.MOV.U32 R9, RZ, RZ, -0x1 ;  /* 0xffffffffff097424 */ /* 0x000fc600078e00ff */
[----:B------:R-:W-:-:S13]  /*0460*/  ISETP.GT.OR P0, PT, R13, R6, !P0 ;  /* 0x000000060d00720c */ /* 0x000fda0004704670 */
[----:B------:R-:W-:Y:S05]  /*0470*/  @P0 BRA `(.L_x_83) ;  /* 0x0000000000900947 */ /* 0x000fea0003800000 */
[----:B------:R-:W-:-:S06]  /*0480*/  IMAD.WIDE R2, R5, 0x4, R2 ;  /* 0x0000000405027825 */ /* 0x000fcc00078e0202 */
[----:B------:R-:W2:Y:S01]  /*0490*/  LDG.E R3, desc[UR4][R2.64] ;  /* 0x0000000402037981 */ /* 0x000ea2000c1e1900 */
[----:B------:R-:W-:Y:S01]  /*04a0*/  ISETP.GE.AND P0, PT, R6, R7, PT ;  /* 0x000000070600720c */ /* 0x000fe20003f06270 */
[----:B------:R-:W-:Y:S01]  /*04b0*/  BSSY.RECONVERGENT B1, `(.L_x_84) ;  /* 0x000001b000017945 */ /* 0x000fe20003800200 */
[----:B------:R-:W-:Y:S01]  /*04c0*/  IMAD.MOV.U32 R8, RZ, RZ, RZ ;  /* 0x000000ffff087224 */ /* 0x000fe200078e00ff */
[----:B--2---:R-:W-:-:S10]  /*04d0*/  IADD3 R10, PT, PT, R4, R3, RZ ;  /* 0x00000003040a7210 */ /* 0x004fd40007ffe0ff */
[----:B------:R-:W-:Y:S05]  /*04e0*/  @!P0 BRA `(.L_x_85) ;  /* 0x00000000005c8947 */ /* 0x000fea0003800000 */
[----:B------:R-:W-:Y:S01]  /*04f0*/  IABS R11, R7 ;  /* 0x00000007000b7213 */ /* 0x000fe20000000000 */
[----:B------:R-:W-:-:S03]  /*0500*/  IMAD.IADD R8, R6, 0x1, -R7 ;  /* 0x0000000106087824 */ /* 0x000fc600078e0a07 */
[----:B------:R-:W0:Y:S02]  /*0510*/  I2F.RP R9, R11 ;  /* 0x0000000b00097306 */ /* 0x000e240000209400 */
[----:B------:R-:W-:-:S06]  /*0520*/  ISETP.GE.AND P2, PT, R8, RZ, PT ;  /* 0x000000ff0800720c */ /* 0x000fcc0003f46270 */
[----:B0-----:R-:W0:Y:S02]  /*0530*/  MUFU.RCP R9, R9 ;  /* 0x0000000900097308 */ /* 0x001e240000001000 */
[----:B0-----:R-:W-:-:S06]  /*0540*/  VIADD R2, R9, 0xffffffe ;  /* 0x0ffffffe09027836 */ /* 0x001fcc0000000000 */
[----:B------:R0:W1:Y:S02]  /*0550*/  F2I.FTZ.U32.TRUNC.NTZ R3, R2 ;  /* 0x0000000200037305 */ /* 0x000064000021f000 */
[----:B0-----:R-:W-:Y:S01]  /*0560*/  HFMA2 R2, -RZ, RZ, 0, 0 ;  /* 0x00000000ff027431 */ /* 0x001fe200000001ff */
[----:B-1----:R-:W-:-:S05]  /*0570*/  IADD3 R12, PT, PT, RZ, -R3, RZ ;  /* 0x80000003ff0c7210 */ /* 0x002fca0007ffe0ff */
[----:B------:R-:W-:Y:S01]  /*0580*/  IMAD R13, R12, R11, RZ ;  /* 0x0000000b0c0d7224 */ /* 0x000fe200078e02ff */
[----:B------:R-:W-:-:S03]  /*0590*/  IABS R12, R8 ;  /* 0x00000008000c7213 */ /* 0x000fc60000000000 */
[----:B------:R-:W-:-:S06]  /*05a0*/  IMAD.HI.U32 R3, R3, R13, R2 ;  /* 0x0000000d03037227 */ /* 0x000fcc00078e0002 */
[----:B------:R-:W-:-:S04]  /*05b0*/  IMAD.HI.U32 R3, R3, R12, RZ ;  /* 0x0000000c03037227 */ /* 0x000fc800078e00ff */
[----:B------:R-:W-:-:S04]  /*05c0*/  IMAD.MOV R3, RZ, RZ, -R3 ;  /* 0x000000ffff037224 */ /* 0x000fc800078e0a03 */
[----:B------:R-:W-:-:S05]  /*05d0*/  IMAD R2, R11, R3, R12 ;  /* 0x000000030b027224 */ /* 0x000fca00078e020c */
[----:B------:R-:W-:-:S13]  /*05e0*/  ISETP.GT.U32.AND P0, PT, R11, R2, PT ;  /* 0x000000020b00720c */ /* 0x000fda0003f04070 */
[----:B------:R-:W-:Y:S02]  /*05f0*/  @!P0 IADD3 R2, PT, PT, R2, -R11, RZ ;  /* 0x8000000b02028210 */ /* 0x000fe40007ffe0ff */
[----:B------:R-:W-:Y:S02]  /*0600*/  ISETP.NE.AND P0, PT, R7, RZ, PT ;  /* 0x000000ff0700720c */ /* 0x000fe40003f05270 */
[----:B------:R-:W-:-:S13]  /*0610*/  ISETP.GT.U32.AND P1, PT, R11, R2, PT ;  /* 0x000000020b00720c */ /* 0x000fda0003f24070 */
[----:B------:R-:W-:-:S05]  /*0620*/  @!P1 IMAD.IADD R2, R2, 0x1, -R11 ;  /* 0x0000000102029824 */ /* 0x000fca00078e0a0b */
[----:B------:R-:W-:Y:S02]  /*0630*/  @!P2 IADD3 R2, PT, PT, -R2, RZ, RZ ;  /* 0x000000ff0202a210 */ /* 0x000fe40007ffe1ff */
[----:B------:R-:W-:-:S05]  /*0640*/  @!P0 LOP3.LUT R2, RZ, R7, RZ, 0x33, !PT ;  /* 0x00000007ff028212 */ /* 0x000fca00078e33ff */
[----:B------:R-:W-:-:S07]  /*0650*/  IMAD.IADD R8, R6, 0x1, -R2 ;  /* 0x0000000106087824 */ /* 0x000fce00078e0a02 */
.L_x_85:
[----:B------:R-:W-:Y:S05]  /*0660*/  BSYNC.RECONVERGENT B1 ;  /* 0x0000000000017941 */ /* 0x000fea0003800200 */
.L_x_84:
[C---:B------:R-:W-:Y:S02]  /*0670*/  IADD3 R7, PT, PT, R8.reuse, R7, RZ ;  /* 0x0000000708077210 */ /* 0x040fe40007ffe0ff */
[-C--:B------:R-:W-:Y:S02]  /*0680*/  ISETP.GT.AND P1, PT, R8, R10.reuse, PT ;  /* 0x0000000a0800720c */ /* 0x080fe40003f24270 */
[----:B------:R-:W-:-:S04]  /*0690*/  ISETP.GT.AND P0, PT, R7, R10, PT ;  /* 0x0000000a0700720c */ /* 0x000fc80003f04270 */
[----:B------:R-:W-:-:S04]  /*06a0*/  SEL R9, R10, 0xffffffff, P0 ;  /* 0xffffffff0a097807 */ /* 0x000fc80000000000 */
[----:B------:R-:W-:-:S07]  /*06b0*/  SEL R9, R9, 0xffffffff, !P1 ;  /* 0xffffffff09097807 */ /* 0x000fce0004800000 */
.L_x_83:
[----:B------:R-:W-:Y:S05]  /*06c0*/  BSYNC.RECONVERGENT B0 ;  /* 0x0000000000007941 */ /* 0x000fea0003800200 */
.L_x_82:
[----:B------:R-:W0:Y:S01]  /*06d0*/  LDC.64 R2, c[0x0][0x3a0] ;  /* 0x0000e800ff027b82 */ /* 0x000e220000000a00 */
[----:B------:R-:W-:-:S04]  /*06e0*/  IMAD R5, R0, R4, R5 ;  /* 0x0000000400057224 */ /* 0x000fc800078e0205 */
[----:B0-----:R-:W-:-:S05]  /*06f0*/  IMAD.WIDE R2, R5, 0x4, R2 ;  /* 0x0000000405027825 */ /* 0x001fca00078e0202 */
[----:B------:R-:W-:Y:S01]  /*0700*/  STG.E desc[UR4][R2.64], R9 ;  /* 0x0000000902007986 */ /* 0x000fe2000c101904 */
[----:B------:R-:W-:Y:S05]  /*0710*/  EXIT ;  /* 0x000000000000794d */ /* 0x000fea0003800000 */
.L_x_86:
        /* <DEDUP_REMOVED lines=14> */
.L_x_91:


//--------------------- .nv.shared.reserved.0     --------------------------
	.section	.nv.shared.reserved.0,"aw",@nobits
	.weak		__nv_reservedSMEM_offset_0_alias
	.size		__nv_reservedSMEM_offset_0_alias, 0, 64
	.other		__nv_reservedSMEM_offset_0_alias,@"STO_CUDA_RESERVED_SHARED STV_DEFAULT"
__nv_reservedSMEM_offset_0_alias:
	.zero		0
	.zero		64


//--------------------- .nv.constant0._Z15RecurrentKerneliPKdS0_iiiiiPKiPiPdS4_ --------------------------
	.section	.nv.constant0._Z15RecurrentKerneliPKdS0_iiiiiPKiPiPdS4_,"a",@progbits
	.sectionflags	@""
	.align	4
.nv.constant0._Z15RecurrentKerneliPKdS0_iiiiiPKiPiPdS4_:
	.zero		976


//--------------------- .nv.constant0._Z29RecurrentKernel_splitThreadediPKdS0_iiiiiPKiPiPdS4_ --------------------------
	.section	.nv.constant0._Z29RecurrentKernel_splitThreadediPKdS0_iiiiiPKiPiPdS4_,"a",@progbits
	.sectionflags	@""
	.align	4
.nv.constant0._Z29RecurrentKernel_splitThreadediPKdS0_iiiiiPKiPiPdS4_:
	.zero		976


//--------------------- .nv.constant0._Z23getValidKernalPositionsiiiPKiS0_Pii --------------------------
	.section	.nv.constant0._Z23getValidKernalPositionsiiiPKiS0_Pii,"a",@progbits
	.sectionflags	@""
	.align	4
.nv.constant0._Z23getValidKernalPositionsiiiPKiS0_Pii:
	.zero		940


//--------------------- SYMBOLS --------------------------

	.type		.nv.reservedSmem.offset0,@object
	.size		.nv.reservedSmem.offset0,0x4
